// auto-generated by cutlass_sweep.conv — config: {"arch": "sm_100", "cluster_m": 1, "cluster_n": 1, "conv_kind": "dgrad", "dtype": "fp16", "ndim": 2, "tile_k": 64, "tile_m": 128, "tile_n": 128}
#include "cutlass/cutlass.h"
#include "cute/tensor.hpp"
#include "cutlass/kernel_hardware_info.hpp"
#include "cutlass/conv/convolution.h"
#include "cutlass/conv/dispatch_policy.hpp"
#include "cutlass/conv/collective/collective_builder.hpp"
#include "cutlass/conv/kernel/conv_universal.hpp"
#include "cutlass/conv/device/conv_universal_adapter.hpp"
#include "cutlass/epilogue/collective/collective_builder.hpp"

using namespace cute;
using Elem = cutlass::half_t;
using Acc  = float;
using LayoutAB = cutlass::layout::TensorNHWC;
using LayoutC  = cutlass::layout::TensorNHWC;
constexpr auto ConvOp = cutlass::conv::Operator::kDgrad;
using TileShape    = Shape<_128, _128, Shape<_64>>;
using ClusterShape = Shape<_1, _1, _1>;

using CollectiveEpilogue = typename cutlass::epilogue::collective::CollectiveBuilder<
    cutlass::arch::Sm100, cutlass::arch::OpClassTensorOp,
    TileShape, ClusterShape,
    cutlass::epilogue::collective::EpilogueTileAuto,
    Acc, Acc,
    Elem, LayoutC, 128 / cutlass::sizeof_bits<Elem>::value,
    Elem, LayoutC, 128 / cutlass::sizeof_bits<Elem>::value,
    cutlass::epilogue::collective::EpilogueScheduleAuto
  >::CollectiveOp;

using CollectiveMainloop = typename cutlass::conv::collective::CollectiveBuilder<
    cutlass::arch::Sm100, cutlass::arch::OpClassTensorOp, ConvOp,
    Elem, LayoutAB, 128 / cutlass::sizeof_bits<Elem>::value,
    Elem, LayoutAB, 128 / cutlass::sizeof_bits<Elem>::value,
    Acc,
    TileShape, ClusterShape,
    cutlass::conv::collective::StageCountAutoCarveout<
        static_cast<int>(sizeof(typename CollectiveEpilogue::SharedStorage))>,
    cutlass::conv::collective::KernelScheduleAuto
  >::CollectiveOp;

using ProblemShape = cutlass::conv::ConvProblemShape<
    ConvOp, CollectiveMainloop::DispatchPolicy::NumSpatialDimensions>;
using ConvKernel = cutlass::conv::kernel::ConvUniversal<
    ProblemShape, CollectiveMainloop, CollectiveEpilogue>;
using Conv = cutlass::conv::device::ConvUniversalAdapter<ConvKernel>;

auto* _anchor = &cutlass::device_kernel<ConvKernel>;


// ===== COMPILED SASS (sm_100a) =====

	.target	sm_100a

	.elftype	@"ET_EXEC"


//--------------------- .note.nv.tkinfo           --------------------------
	.section	.note.nv.tkinfo,"",@"SHT_NOTE"
	.sectionflags	@"SHF_NOTE_NV_TKINFO"
	.tkinfo
        /*0018*/ 	.word	0x00000002
        /*0030*/ 	.string	""
        /*0030*/ 	.string	"ptxas"
        /*0030*/ 	.string	"Cuda compilation tools, release 13.0, V13.0.88"
        /*0030*/ 	.string	"Build cuda_13.0.r13.0/compiler.36424714_0"
        /*0030*/ 	.string	"-arch sm_100a -m 64 "



//--------------------- .note.nv.cuinfo           --------------------------
	.section	.note.nv.cuinfo,"",@"SHT_NOTE"
	.sectionflags	@"SHF_NOTE_NV_CUINFO"
        /*0018*/ 	.short	0x0002
        /*001a*/ 	.short	0x0064
        /*001c*/ 	.short	0x0082
	.zero		2


//--------------------- .nv.info                  --------------------------
	.section	.nv.info,"",@"SHT_CUDA_INFO"
	.align	4


	//----- nvinfo : EIATTR_REGCOUNT
	.align		4
        /*0000*/ 	.byte	0x04, 0x2f
        /*0002*/ 	.short	(.L_19 - .L_18)
	.align		4
.L_18:
        /*0004*/ 	.word	index@(_ZN7cutlass13device_kernelINS_4conv6kernel13ConvUniversalINS1_16ConvProblemShapeILNS1_8OperatorE1ELi2EEENS1_10collective14CollectiveConvINS1_47MainloopSm100TmaUmmaWarpSpecializedImplicitGemmILS5_1ELi6ELi2ELi1ELi2EN4cute5tupleIJNSA_1CILi1EEESD_SD_EEEEENSB_IJNSC_ILi128EEESG_NSB_IJNSC_ILi64EEEEEEEEENS_6half_tESK_NSA_8TiledMMAINSA_8MMA_AtomIJNSA_20SM100_MMA_F16BF16_SSISK_SK_fLi128ELi128ELNSA_4UMMA5MajorE0ELSP_1ELNSO_7ScaleInE0ELSQ_0EEEEEENSA_6LayoutISE_NSB_IJNSC_ILi0EEESU_SU_EEEEENSB_IJNSA_10UnderscoreESX_SX_EEEEENS7_6detail27Sm100ImplicitGemmTileTraitsINSA_20SM90_TMA_LOAD_IM2COLENSA_14ComposedLayoutINSA_7SwizzleILi3ELi4ELi3EEENSA_18smem_ptr_flag_bitsILi16EEENST_INSB_IJNSC_ILi8EEESH_EEENSB_IJSH_SD_EEEEEEEvEENS11_INSA_13SM90_TMA_LOADENS13_IS15_S17_NST_INSB_IJSH_S18_EEENSB_IJSD_SH_EEEEEEEvEEEENS_8epilogue10collective18CollectiveEpilogueINS1L_23Sm100TmaWarpSpecializedILi4ELi2ELi32ELb1ELb0EEEJSJ_NSB_IJNST_ISG_SD_EENST_INSC_ILi32EEESD_EEEEESK_NSB_IJNSB_IJlllEEESD_SU_EEESK_S1V_NS1L_6fusion15FusionCallbacksIS1P_NS1W_17LinearCombinationISK_fSK_fLNS_15FloatRoundStyleE2EEESJ_S1T_JEEENSA_5SM1004TMEM4LOAD26SM100_TMEM_LOAD_32dp32b32xES12_NS13_INS14_ILi2ELi4ELi3EEES17_NST_INSB_IJS18_S1R_EEENSB_IJS1R_SD_EEEEEEENSA_39AutoVectorizingCopyWithAssumedAlignmentILi128EEENSA_21SM90_TMA_STORE_IM2COLES2A_S2C_S2C_EEEvvEEEEvNT_6ParamsE)
        /*0008*/ 	.word	0x00000074


	//----- nvinfo : EIATTR_FRAME_SIZE
	.align		4
.L_19:
        /*000c*/ 	.byte	0x04, 0x11
        /*000e*/ 	.short	(.L_21 - .L_20)
	.align		4
.L_20:
        /*0010*/ 	.word	index@($__internal_2_$__cuda_sm10x_tcgen05_guardrail_trap_unallocated_columns_being_dealloced)
        /*0014*/ 	.word	0x00000008


	//----- nvinfo : EIATTR_FRAME_SIZE
	.align		4
.L_21:
        /*0018*/ 	.byte	0x04, 0x11
        /*001a*/ 	.short	(.L_23 - .L_22)
	.align		4
.L_22:
        /*001c*/ 	.word	index@($__internal_1_$__cuda_sm10x_tcgen05_guardrail_trap_phase_invalid_during_alloc)
        /*0020*/ 	.word	0x00000008


	//----- nvinfo : EIATTR_FRAME_SIZE
	.align		4
.L_23:
        /*0024*/ 	.byte	0x04, 0x11
        /*0026*/ 	.short	(.L_25 - .L_24)
	.align		4
.L_24:
        /*0028*/ 	.word	index@($__internal_0_$__cuda_sm10x_tcgen05_guardrail_trap_col_being_dealloced_not_returned_by_alloc)
        /*002c*/ 	.word	0x00000008


	//----- nvinfo : EIATTR_FRAME_SIZE
	.align		4
.L_25:
        /*0030*/ 	.byte	0x04, 0x11
        /*0032*/ 	.short	(.L_27 - .L_26)
	.align		4
.L_26:
        /*0034*/ 	.word	index@(_ZN7cutlass13device_kernelINS_4conv6kernel13ConvUniversalINS1_16ConvProblemShapeILNS1_8OperatorE1ELi2EEENS1_10collective14CollectiveConvINS1_47MainloopSm100TmaUmmaWarpSpecializedImplicitGemmILS5_1ELi6ELi2ELi1ELi2EN4cute5tupleIJNSA_1CILi1EEESD_SD_EEEEENSB_IJNSC_ILi128EEESG_NSB_IJNSC_ILi64EEEEEEEEENS_6half_tESK_NSA_8TiledMMAINSA_8MMA_AtomIJNSA_20SM100_MMA_F16BF16_SSISK_SK_fLi128ELi128ELNSA_4UMMA5MajorE0ELSP_1ELNSO_7ScaleInE0ELSQ_0EEEEEENSA_6LayoutISE_NSB_IJNSC_ILi0EEESU_SU_EEEEENSB_IJNSA_10UnderscoreESX_SX_EEEEENS7_6detail27Sm100ImplicitGemmTileTraitsINSA_20SM90_TMA_LOAD_IM2COLENSA_14ComposedLayoutINSA_7SwizzleILi3ELi4ELi3EEENSA_18smem_ptr_flag_bitsILi16EEENST_INSB_IJNSC_ILi8EEESH_EEENSB_IJSH_SD_EEEEEEEvEENS11_INSA_13SM90_TMA_LOADENS13_IS15_S17_NST_INSB_IJSH_S18_EEENSB_IJSD_SH_EEEEEEEvEEEENS_8epilogue10collective18CollectiveEpilogueINS1L_23Sm100TmaWarpSpecializedILi4ELi2ELi32ELb1ELb0EEEJSJ_NSB_IJNST_ISG_SD_EENST_INSC_ILi32EEESD_EEEEESK_NSB_IJNSB_IJlllEEESD_SU_EEESK_S1V_NS1L_6fusion15FusionCallbacksIS1P_NS1W_17LinearCombinationISK_fSK_fLNS_15FloatRoundStyleE2EEESJ_S1T_JEEENSA_5SM1004TMEM4LOAD26SM100_TMEM_LOAD_32dp32b32xES12_NS13_INS14_ILi2ELi4ELi3EEES17_NST_INSB_IJS18_S1R_EEENSB_IJS1R_SD_EEEEEEENSA_39AutoVectorizingCopyWithAssumedAlignmentILi128EEENSA_21SM90_TMA_STORE_IM2COLES2A_S2C_S2C_EEEvvEEEEvNT_6ParamsE)
        /*0038*/ 	.word	0x00000008


	//----- nvinfo : EIATTR_MIN_STACK_SIZE
	.align		4
.L_27:
        /*003c*/ 	.byte	0x04, 0x12
        /*003e*/ 	.short	(.L_29 - .L_28)
	.align		4
.L_28:
        /*0040*/ 	.word	index@(_ZN7cutlass13device_kernelINS_4conv6kernel13ConvUniversalINS1_16ConvProblemShapeILNS1_8OperatorE1ELi2EEENS1_10collective14CollectiveConvINS1_47MainloopSm100TmaUmmaWarpSpecializedImplicitGemmILS5_1ELi6ELi2ELi1ELi2EN4cute5tupleIJNSA_1CILi1EEESD_SD_EEEEENSB_IJNSC_ILi128EEESG_NSB_IJNSC_ILi64EEEEEEEEENS_6half_tESK_NSA_8TiledMMAINSA_8MMA_AtomIJNSA_20SM100_MMA_F16BF16_SSISK_SK_fLi128ELi128ELNSA_4UMMA5MajorE0ELSP_1ELNSO_7ScaleInE0ELSQ_0EEEEEENSA_6LayoutISE_NSB_IJNSC_ILi0EEESU_SU_EEEEENSB_IJNSA_10UnderscoreESX_SX_EEEEENS7_6detail27Sm100ImplicitGemmTileTraitsINSA_20SM90_TMA_LOAD_IM2COLENSA_14ComposedLayoutINSA_7SwizzleILi3ELi4ELi3EEENSA_18smem_ptr_flag_bitsILi16EEENST_INSB_IJNSC_ILi8EEESH_EEENSB_IJSH_SD_EEEEEEEvEENS11_INSA_13SM90_TMA_LOADENS13_IS15_S17_NST_INSB_IJSH_S18_EEENSB_IJSD_SH_EEEEEEEvEEEENS_8epilogue10collective18CollectiveEpilogueINS1L_23Sm100TmaWarpSpecializedILi4ELi2ELi32ELb1ELb0EEEJSJ_NSB_IJNST_ISG_SD_EENST_INSC_ILi32EEESD_EEEEESK_NSB_IJNSB_IJlllEEESD_SU_EEESK_S1V_NS1L_6fusion15FusionCallbacksIS1P_NS1W_17LinearCombinationISK_fSK_fLNS_15FloatRoundStyleE2EEESJ_S1T_JEEENSA_5SM1004TMEM4LOAD26SM100_TMEM_LOAD_32dp32b32xES12_NS13_INS14_ILi2ELi4ELi3EEES17_NST_INSB_IJS18_S1R_EEENSB_IJS1R_SD_EEEEEEENSA_39AutoVectorizingCopyWithAssumedAlignmentILi128EEENSA_21SM90_TMA_STORE_IM2COLES2A_S2C_S2C_EEEvvEEEEvNT_6ParamsE)
        /*0044*/ 	.word	0x00000008
.L_29:


//--------------------- .nv.compat                --------------------------
	.section	.nv.compat,"",@"SHT_CUDA_COMPAT_INFO"
	.align	4
        /*0000*/ 	.byte	0x02, 0x09, 0x01, 0x00, 0x02, 0x02, 0x02, 0x00, 0x02, 0x05, 0x05, 0x00, 0x03, 0x07, 0x01, 0x01
        /*0010*/ 	.byte	0x02, 0x03, 0x01, 0x00, 0x02, 0x06, 0x01, 0x00, 0x04, 0x0b, 0x08, 0x00, 0x09, 0x00, 0x00, 0x00
        /*0020*/ 	.byte	0x00, 0x00, 0x00, 0x00


//--------------------- .nv.info._ZN7cutlass13device_kernelINS_4conv6kernel13ConvUniversalINS1_16ConvProblemShapeILNS1_8OperatorE1ELi2EEENS1_10collective14CollectiveConvINS1_47MainloopSm100TmaUmmaWarpSpecializedImplicitGemmILS5_1ELi6ELi2ELi1ELi2EN4cute5tupleIJNSA_1CILi1EEESD_SD_EEEEENSB_IJNSC_ILi128EEESG_NSB_IJNSC_ILi64EEEEEEEEENS_6half_tESK_NSA_8TiledMMAINSA_8MMA_AtomIJNSA_20SM100_MMA_F16BF16_SSISK_SK_fLi128ELi128ELNSA_4UMMA5MajorE0ELSP_1ELNSO_7ScaleInE0ELSQ_0EEEEEENSA_6LayoutISE_NSB_IJNSC_ILi0EEESU_SU_EEEEENSB_IJNSA_10UnderscoreESX_SX_EEEEENS7_6detail27Sm100ImplicitGemmTileTraitsINSA_20SM90_TMA_LOAD_IM2COLENSA_14ComposedLayoutINSA_7SwizzleILi3ELi4ELi3EEENSA_18smem_ptr_flag_bitsILi16EEENST_INSB_IJNSC_ILi8EEESH_EEENSB_IJSH_SD_EEEEEEEvEENS11_INSA_13SM90_TMA_LOADENS13_IS15_S17_NST_INSB_IJSH_S18_EEENSB_IJSD_SH_EEEEEEEvEEEENS_8epilogue10collective18CollectiveEpilogueINS1L_23Sm100TmaWarpSpecializedILi4ELi2ELi32ELb1ELb0EEEJSJ_NSB_IJNST_ISG_SD_EENST_INSC_ILi32EEESD_EEEEESK_NSB_IJNSB_IJlllEEESD_SU_EEESK_S1V_NS1L_6fusion15FusionCallbacksIS1P_NS1W_17LinearCombinationISK_fSK_fLNS_15FloatRoundStyleE2EEESJ_S1T_JEEENSA_5SM1004TMEM4LOAD26SM100_TMEM_LOAD_32dp32b32xES12_NS13_INS14_ILi2ELi4ELi3EEES17_NST_INSB_IJS18_S1R_EEENSB_IJS1R_SD_EEEEEEENSA_39AutoVectorizingCopyWithAssumedAlignmentILi128EEENSA_21SM90_TMA_STORE_IM2COLES2A_S2C_S2C_EEEvvEEEEvNT_6ParamsE --------------------------
	.section	.nv.info._ZN7cutlass13device_kernelINS_4conv6kernel13ConvUniversalINS1_16ConvProblemShapeILNS1_8OperatorE1ELi2EEENS1_10collective14CollectiveConvINS1_47MainloopSm100TmaUmmaWarpSpecializedImplicitGemmILS5_1ELi6ELi2ELi1ELi2EN4cute5tupleIJNSA_1CILi1EEESD_SD_EEEEENSB_IJNSC_ILi128EEESG_NSB_IJNSC_ILi64EEEEEEEEENS_6half_tESK_NSA_8TiledMMAINSA_8MMA_AtomIJNSA_20SM100_MMA_F16BF16_SSISK_SK_fLi128ELi128ELNSA_4UMMA5MajorE0ELSP_1ELNSO_7ScaleInE0ELSQ_0EEEEEENSA_6LayoutISE_NSB_IJNSC_ILi0EEESU_SU_EEEEENSB_IJNSA_10UnderscoreESX_SX_EEEEENS7_6detail27Sm100ImplicitGemmTileTraitsINSA_20SM90_TMA_LOAD_IM2COLENSA_14ComposedLayoutINSA_7SwizzleILi3ELi4ELi3EEENSA_18smem_ptr_flag_bitsILi16EEENST_INSB_IJNSC_ILi8EEESH_EEENSB_IJSH_SD_EEEEEEEvEENS11_INSA_13SM90_TMA_LOADENS13_IS15_S17_NST_INSB_IJSH_S18_EEENSB_IJSD_SH_EEEEEEEvEEEENS_8epilogue10collective18CollectiveEpilogueINS1L_23Sm100TmaWarpSpecializedILi4ELi2ELi32ELb1ELb0EEEJSJ_NSB_IJNST_ISG_SD_EENST_INSC_ILi32EEESD_EEEEESK_NSB_IJNSB_IJlllEEESD_SU_EEESK_S1V_NS1L_6fusion15FusionCallbacksIS1P_NS1W_17LinearCombinationISK_fSK_fLNS_15FloatRoundStyleE2EEESJ_S1T_JEEENSA_5SM1004TMEM4LOAD26SM100_TMEM_LOAD_32dp32b32xES12_NS13_INS14_ILi2ELi4ELi3EEES17_NST_INSB_IJS18_S1R_EEENSB_IJS1R_SD_EEEEEEENSA_39AutoVectorizingCopyWithAssumedAlignmentILi128EEENSA_21SM90_TMA_STORE_IM2COLES2A_S2C_S2C_EEEvvEEEEvNT_6ParamsE,"",@"SHT_CUDA_INFO"
	.sectionflags	@""
	.align	4


	//----- nvinfo : EIATTR_CUDA_API_VERSION
	.align		4
        /*0000*/ 	.byte	0x04, 0x37
        /*0002*/ 	.short	(.L_31 - .L_30)
.L_30:
        /*0004*/ 	.word	0x00000082


	//----- nvinfo : EIATTR_KPARAM_INFO
	.align		4
.L_31:
        /*0008*/ 	.byte	0x04, 0x17
        /*000a*/ 	.short	(.L_33 - .L_32)
.L_32:
        /*000c*/ 	.word	0x00000000
        /*0010*/ 	.short	0x0000
        /*0012*/ 	.short	0x0000
        /*0014*/ 	.byte	0x00, 0xf0, 0x01, 0x20


	//----- nvinfo : EIATTR_AT_ENTRY_FRAGMENTS
	.align		4
.L_33:
        /*0018*/ 	.byte	0x04, 0x4f
        /*001a*/ 	.short	(.L_35 - .L_34)


	//   ....[0]....
.L_34:
        /*001c*/ 	.word	0x00000006


	//----- nvinfo : EIATTR_RESERVED_SMEM_USED
	.align		4
.L_35:
        /*0020*/ 	.byte	0x01, 0x41
	.zero		2


	//----- nvinfo : EIATTR_SPARSE_MMA_MASK
	.align		4
        /*0024*/ 	.byte	0x03, 0x50
        /*0026*/ 	.short	0x0000


	//----- nvinfo : EIATTR_TCGEN05_1CTA_USED
	.align		4
        /*0028*/ 	.byte	0x01, 0x51
	.zero		2


	//----- nvinfo : EIATTR_MAXREG_COUNT
	.align		4
        /*002c*/ 	.byte	0x03, 0x1b
        /*002e*/ 	.short	0x00ff


	//----- nvinfo : EIATTR_NUM_BARRIERS
	.align		4
        /*0030*/ 	.byte	0x02, 0x4c
        /*0032*/ 	.byte	0x07
	.zero		1


	//----- nvinfo : EIATTR_EXTERNS
	.align		4
        /*0034*/ 	.byte	0x04, 0x0f
        /*0036*/ 	.short	(.L_37 - .L_36)


	//   ....[0]....
	.align		4
.L_36:
        /*0038*/ 	.word	index@(__assertfail)


	//----- nvinfo : EIATTR_MERCURY_ISA_VERSION
	.align		4
.L_37:
        /*003c*/ 	.byte	0x03, 0x5f
        /*003e*/ 	.short	0x0101


	//----- nvinfo : EIATTR_INT_WARP_WIDE_INSTR_OFFSETS
	.align		4
        /*0040*/ 	.byte	0x04, 0x31
        /*0042*/ 	.short	(.L_39 - .L_38)


	//   ....[0]....
.L_38:
        /*0044*/ 	.word	0x00003ae0


	//   ....[1]....
        /*0048*/ 	.word	0x00003b00


	//   ....[2]....
        /*004c*/ 	.word	0x00003b30


	//   ....[3]....
        /*0050*/ 	.word	0x000045f0


	//   ....[4]....
        /*0054*/ 	.word	0x00004610


	//   ....[5]....
        /*0058*/ 	.word	0x00004720


	//   ....[6]....
        /*005c*/ 	.word	0x00004740


	//   ....[7]....
        /*0060*/ 	.word	0x000048a0


	//   ....[8]....
        /*0064*/ 	.word	0x000048c0


	//   ....[9]....
        /*0068*/ 	.word	0x00004b00


	//   ....[10]....
        /*006c*/ 	.word	0x00004b10


	//----- nvinfo : EIATTR_COOP_GROUP_MASK_REGIDS
	.align		4
.L_39:
        /*0070*/ 	.byte	0x04, 0x29
        /*0072*/ 	.short	(.L_41 - .L_40)


	//   ....[0]....
.L_40:
        /*0074*/ 	.word	0xffffffff


	//   ....[1]....
        /*0078*/ 	.word	0xffffffff


	//   ....[2]....
        /*007c*/ 	.word	0xffffffff


	//   ....[3]....
        /*0080*/ 	.word	0xffffffff


	//   ....[4]....
        /*0084*/ 	.word	0xffffffff


	//   ....[5]....
        /*0088*/ 	.word	0xffffffff


	//   ....[6]....
        /*008c*/ 	.word	0xffffffff


	//   ....[7]....
        /*0090*/ 	.word	0xffffffff


	//   ....[8]....
        /*0094*/ 	.word	0xffffffff


	//   ....[9]....
        /*0098*/ 	.word	0xffffffff


	//   ....[10]....
        /*009c*/ 	.word	0xffffffff


	//   ....[11]....
        /*00a0*/ 	.word	0xffffffff


	//----- nvinfo : EIATTR_COOP_GROUP_INSTR_OFFSETS
	.align		4
.L_41:
        /*00a4*/ 	.byte	0x04, 0x28
        /*00a6*/ 	.short	(.L_43 - .L_42)


	//   ....[0]....
.L_42:
        /*00a8*/ 	.word	0x000000a0


	//   ....[1]....
        /*00ac*/ 	.word	0x000004e0


	//   ....[2]....
        /*00b0*/ 	.word	0x00000690


	//   ....[3]....
        /*00b4*/ 	.word	0x00000830


	//   ....[4]....
        /*00b8*/ 	.word	0x00000930


	//   ....[5]....
        /*00bc*/ 	.word	0x00000a80


	//   ....[6]....
        /*00c0*/ 	.word	0x000021e0


	//   ....[7]....
        /*00c4*/ 	.word	0x00002e50


	//   ....[8]....
        /*00c8*/ 	.word	0x00003060


	//   ....[9]....
        /*00cc*/ 	.word	0x00003090


	//   ....[10]....
        /*00d0*/ 	.word	0x000039c0


	//   ....[11]....
        /*00d4*/ 	.word	0x00003c00


	//----- nvinfo : EIATTR_VRC_CTA_INIT_COUNT
	.align		4
.L_43:
        /*00d8*/ 	.byte	0x02, 0x4a
        /*00da*/ 	.byte	0x80
	.zero		1


	//----- nvinfo : EIATTR_SYSCALL_OFFSETS
	.align		4
        /*00dc*/ 	.byte	0x04, 0x46
        /*00de*/ 	.short	(.L_45 - .L_44)


	//   ....[0]....
.L_44:
        /*00e0*/ 	.word	0x000056e0


	//   ....[1]....
        /*00e4*/ 	.word	0x000057d0


	//   ....[2]....
        /*00e8*/ 	.word	0x00006010


	//   ....[3]....
        /*00ec*/ 	.word	0x00006cb0


	//   ....[4]....
        /*00f0*/ 	.word	0x00007910


	//   ....[5]....
        /*00f4*/ 	.word	0x00008560


	//----- nvinfo : EIATTR_MBARRIER_INSTR_OFFSETS
	.align		4
.L_45:
        /*00f8*/ 	.byte	0x04, 0x39
        /*00fa*/ 	.short	(.L_47 - .L_46)


	//   ....[0]....
.L_46:
        /*00fc*/ 	.word	0x000005c0
        /*0100*/ 	.word	0x000000ff
        /*0104*/ 	.word	0x00000000
        /*0108*/ 	.short	0x0100
        /*010a*/ 	.byte	0x05
	.zero		1


	//   ....[1]....
        /*010c*/ 	.word	0x000005d0
        /*0110*/ 	.word	0x000000ff
        /*0114*/ 	.word	0x00000030
        /*0118*/ 	.short	0x0100
        /*011a*/ 	.byte	0x05
	.zero		1


	//   ....[2]....
        /*011c*/ 	.word	0x000005e0
        /*0120*/ 	.word	0x000000ff
        /*0124*/ 	.word	0x00000008
        /*0128*/ 	.short	0x0100
        /*012a*/ 	.byte	0x05
	.zero		1


	//   ....[3]....
        /*012c*/ 	.word	0x000005f0
        /*0130*/ 	.word	0x000000ff
        /*0134*/ 	.word	0x00000038
        /*0138*/ 	.short	0x0100
        /*013a*/ 	.byte	0x05
	.zero		1


	//   ....[4]....
        /*013c*/ 	.word	0x00000600
        /*0140*/ 	.word	0x000000ff
        /*0144*/ 	.word	0x00000010
        /*0148*/ 	.short	0x0100
        /*014a*/ 	.byte	0x05
	.zero		1


	//   ....[5]....
        /*014c*/ 	.word	0x00000610
        /*0150*/ 	.word	0x000000ff
        /*0154*/ 	.word	0x00000040
        /*0158*/ 	.short	0x0100
        /*015a*/ 	.byte	0x05
	.zero		1


	//   ....[6]....
        /*015c*/ 	.word	0x00000620
        /*0160*/ 	.word	0x000000ff
        /*0164*/ 	.word	0x00000018
        /*0168*/ 	.short	0x0100
        /*016a*/ 	.byte	0x05
	.zero		1


	//   ....[7]....
        /*016c*/ 	.word	0x00000630
        /*0170*/ 	.word	0x000000ff
        /*0174*/ 	.word	0x00000048
        /*0178*/ 	.short	0x0100
        /*017a*/ 	.byte	0x05
	.zero		1


	//   ....[8]....
        /*017c*/ 	.word	0x00000640
        /*0180*/ 	.word	0x000000ff
        /*0184*/ 	.word	0x00000020
        /*0188*/ 	.short	0x0100
        /*018a*/ 	.byte	0x05
	.zero		1


	//   ....[9]....
        /*018c*/ 	.word	0x00000650
        /*0190*/ 	.word	0x000000ff
        /*0194*/ 	.word	0x00000050
        /*0198*/ 	.short	0x0100
        /*019a*/ 	.byte	0x05
	.zero		1


	//   ....[10]....
        /*019c*/ 	.word	0x00000660
        /*01a0*/ 	.word	0x000000ff
        /*01a4*/ 	.word	0x00000028
        /*01a8*/ 	.short	0x0100
        /*01aa*/ 	.byte	0x05
	.zero		1


	//   ....[11]....
        /*01ac*/ 	.word	0x00000670
        /*01b0*/ 	.word	0x000000ff
        /*01b4*/ 	.word	0x00000058
        /*01b8*/ 	.short	0x0100
        /*01ba*/ 	.byte	0x05
	.zero		1


	//   ....[12]....
        /*01bc*/ 	.word	0x000007a0
        /*01c0*/ 	.word	0x000000ff
        /*01c4*/ 	.word	0x00000060
        /*01c8*/ 	.short	0x0100
        /*01ca*/ 	.byte	0x07
	.zero		1


	//   ....[13]....
        /*01cc*/ 	.word	0x000007b0
        /*01d0*/ 	.word	0x000000ff
        /*01d4*/ 	.word	0x00000080
        /*01d8*/ 	.short	0x0100
        /*01da*/ 	.byte	0x07
	.zero		1


	//   ....[14]....
        /*01dc*/ 	.word	0x000007c0
        /*01e0*/ 	.word	0x000000ff
        /*01e4*/ 	.word	0x00000068
        /*01e8*/ 	.short	0x0100
        /*01ea*/ 	.byte	0x07
	.zero		1


	//   ....[15]....
        /*01ec*/ 	.word	0x000007d0
        /*01f0*/ 	.word	0x000000ff
        /*01f4*/ 	.word	0x00000088
        /*01f8*/ 	.short	0x0100
        /*01fa*/ 	.byte	0x07
	.zero		1


	//   ....[16]....
        /*01fc*/ 	.word	0x000007e0
        /*0200*/ 	.word	0x000000ff
        /*0204*/ 	.word	0x00000070
        /*0208*/ 	.short	0x0100
        /*020a*/ 	.byte	0x07
	.zero		1


	//   ....[17]....
        /*020c*/ 	.word	0x000007f0
        /*0210*/ 	.word	0x000000ff
        /*0214*/ 	.word	0x00000090
        /*0218*/ 	.short	0x0100
        /*021a*/ 	.byte	0x07
	.zero		1


	//   ....[18]....
        /*021c*/ 	.word	0x00000800
        /*0220*/ 	.word	0x000000ff
        /*0224*/ 	.word	0x00000078
        /*0228*/ 	.short	0x0100
        /*022a*/ 	.byte	0x07
	.zero		1


	//   ....[19]....
        /*022c*/ 	.word	0x00000810
        /*0230*/ 	.word	0x000000ff
        /*0234*/ 	.word	0x00000098
        /*0238*/ 	.short	0x0100
        /*023a*/ 	.byte	0x07
	.zero		1


	//   ....[20]....
        /*023c*/ 	.word	0x00000900
        /*0240*/ 	.word	0x000000ff
        /*0244*/ 	.word	0x000000a0
        /*0248*/ 	.short	0x0100
        /*024a*/ 	.byte	0x05
	.zero		1


	//   ....[21]....
        /*024c*/ 	.word	0x00000910
        /*0250*/ 	.word	0x000000ff
        /*0254*/ 	.word	0x000000a8
        /*0258*/ 	.short	0x0100
        /*025a*/ 	.byte	0x05
	.zero		1


	//   ....[22]....
        /*025c*/ 	.word	0x00000a50
        /*0260*/ 	.word	0x000000ff
        /*0264*/ 	.word	0x000000b0
        /*0268*/ 	.short	0x0100
        /*026a*/ 	.byte	0x05
	.zero		1


	//   ....[23]....
        /*026c*/ 	.word	0x00000a60
        /*0270*/ 	.word	0x000000ff
        /*0274*/ 	.word	0x000000b8
        /*0278*/ 	.short	0x0100
        /*027a*/ 	.byte	0x05
	.zero		1


	//   ....[24]....
        /*027c*/ 	.word	0x00000b90
        /*0280*/ 	.word	0x000000ff
        /*0284*/ 	.word	0x000000c0
        /*0288*/ 	.short	0x0100
        /*028a*/ 	.byte	0x07
	.zero		1


	//   ....[25]....
        /*028c*/ 	.word	0x00000ba0
        /*0290*/ 	.word	0x000000ff
        /*0294*/ 	.word	0x000000d0
        /*0298*/ 	.short	0x0100
        /*029a*/ 	.byte	0x07
	.zero		1


	//   ....[26]....
        /*029c*/ 	.word	0x00000bb0
        /*02a0*/ 	.word	0x000000ff
        /*02a4*/ 	.word	0x000000c8
        /*02a8*/ 	.short	0x0100
        /*02aa*/ 	.byte	0x07
	.zero		1


	//   ....[27]....
        /*02ac*/ 	.word	0x00000bc0
        /*02b0*/ 	.word	0x000000ff
        /*02b4*/ 	.word	0x000000d8
        /*02b8*/ 	.short	0x0100
        /*02ba*/ 	.byte	0x07
	.zero		1


	//   ....[28]....
        /*02bc*/ 	.word	0x00001500
        /*02c0*/ 	.word	0x000000ff
        /*02c4*/ 	.word	0x00000030
        /*02c8*/ 	.short	0x010a
        /*02ca*/ 	.byte	0x04
	.zero		1


	//   ....[29]....
        /*02cc*/ 	.word	0x000017d0
        /*02d0*/ 	.word	0x000000ff
        /*02d4*/ 	.word	0x00000030
        /*02d8*/ 	.short	0x010a
        /*02da*/ 	.byte	0x11
	.zero		1


	//   ....[30]....
        /*02dc*/ 	.word	0x00001940
        /*02e0*/ 	.word	0x000000ff
        /*02e4*/ 	.word	0x00000030
        /*02e8*/ 	.short	0x010a
        /*02ea*/ 	.byte	0x08
	.zero		1


	//   ....[31]....
        /*02ec*/ 	.word	0x00001b50
        /*02f0*/ 	.word	0x000000ff
        /*02f4*/ 	.word	0x000000a8
        /*02f8*/ 	.short	0x0101
        /*02fa*/ 	.byte	0x16
	.zero		1


	//   ....[32]....
        /*02fc*/ 	.word	0x00001b80
        /*0300*/ 	.word	0x000000ff
        /*0304*/ 	.word	0x00000030
        /*0308*/ 	.short	0x010a
        /*030a*/ 	.byte	0x04
	.zero		1


	//   ....[33]....
        /*030c*/ 	.word	0x00001e30
        /*0310*/ 	.word	0x000000ff
        /*0314*/ 	.word	0x00000030
        /*0318*/ 	.short	0x010a
        /*031a*/ 	.byte	0x19
	.zero		1


	//   ....[34]....
        /*031c*/ 	.word	0x00001fa0
        /*0320*/ 	.word	0x000000ff
        /*0324*/ 	.word	0x00000030
        /*0328*/ 	.short	0x010a
        /*032a*/ 	.byte	0x08
	.zero		1


	//   ....[35]....
        /*032c*/ 	.word	0x000021f0
        /*0330*/ 	.word	0x000000ff
        /*0334*/ 	.word	0x000000b0
        /*0338*/ 	.short	0x010a
        /*033a*/ 	.byte	0x16
	.zero		1


	//   ....[36]....
        /*033c*/ 	.word	0x000022b0
        /*0340*/ 	.word	0x000000ff
        /*0344*/ 	.word	0x00000000
        /*0348*/ 	.short	0x0101
        /*034a*/ 	.byte	0x04
	.zero		1


	//   ....[37]....
        /*034c*/ 	.word	0x000027b0
        /*0350*/ 	.word	0x000000ff
        /*0354*/ 	.word	0x00000000
        /*0358*/ 	.short	0x010a
        /*035a*/ 	.byte	0x04
	.zero		1


	//   ....[38]....
        /*035c*/ 	.word	0x00002850
        /*0360*/ 	.word	0x000000ff
        /*0364*/ 	.word	0x00000000
        /*0368*/ 	.short	0x010a
        /*036a*/ 	.byte	0x04
	.zero		1


	//   ....[39]....
        /*036c*/ 	.word	0x000028f0
        /*0370*/ 	.word	0x000000ff
        /*0374*/ 	.word	0x00000000
        /*0378*/ 	.short	0x010a
        /*037a*/ 	.byte	0x04
	.zero		1


	//   ....[40]....
        /*037c*/ 	.word	0x00002990
        /*0380*/ 	.word	0x000000ff
        /*0384*/ 	.word	0x00000000
        /*0388*/ 	.short	0x010a
        /*038a*/ 	.byte	0x04
	.zero		1


	//   ....[41]....
        /*038c*/ 	.word	0x00002a30
        /*0390*/ 	.word	0x000000ff
        /*0394*/ 	.word	0x00000000
        /*0398*/ 	.short	0x010a
        /*039a*/ 	.byte	0x04
	.zero		1


	//   ....[42]....
        /*039c*/ 	.word	0x00002ae0
        /*03a0*/ 	.word	0x00000000
        /*03a4*/ 	.word	0x00000000
        /*03a8*/ 	.short	0x010a
        /*03aa*/ 	.byte	0xff
	.zero		1


	//   ....[43]....
        /*03ac*/ 	.word	0x00002c10
        /*03b0*/ 	.word	0x000000ff
        /*03b4*/ 	.word	0x000000b8
        /*03b8*/ 	.short	0x010a
        /*03ba*/ 	.byte	0x2d
	.zero		1


	//   ....[44]....
        /*03bc*/ 	.word	0x00002cb0
        /*03c0*/ 	.word	0x000000ff
        /*03c4*/ 	.word	0x000000b0
        /*03c8*/ 	.short	0x010a
        /*03ca*/ 	.byte	0x2d
	.zero		1


	//   ....[45]....
        /*03cc*/ 	.word	0x00002d50
        /*03d0*/ 	.word	0x000000ff
        /*03d4*/ 	.word	0x00000000
        /*03d8*/ 	.short	0x0101
        /*03da*/ 	.byte	0x06
	.zero		1


	//   ....[46]....
        /*03dc*/ 	.word	0x00002d90
        /*03e0*/ 	.word	0x000000ff
        /*03e4*/ 	.word	0x000000b8
        /*03e8*/ 	.short	0x0106
        /*03ea*/ 	.byte	0x2d
	.zero		1


	//   ....[47]....
        /*03ec*/ 	.word	0x00002dd0
        /*03f0*/ 	.word	0x00000000
        /*03f4*/ 	.word	0x000000b8
        /*03f8*/ 	.short	0x010a
        /*03fa*/ 	.byte	0xff
	.zero		1


	//   ....[48]....
        /*03fc*/ 	.word	0x00003320
        /*0400*/ 	.word	0x000000ff
        /*0404*/ 	.word	0x000000b0
        /*0408*/ 	.short	0x010a
        /*040a*/ 	.byte	0x06
	.zero		1


	//   ....[49]....
        /*040c*/ 	.word	0x000033d0
        /*0410*/ 	.word	0x000000ff
        /*0414*/ 	.word	0x00000000
        /*0418*/ 	.short	0x0101
        /*041a*/ 	.byte	0x05
	.zero		1


	//   ....[50]....
        /*041c*/ 	.word	0x000033e0
        /*0420*/ 	.word	0x000000ff
        /*0424*/ 	.word	0x000000d0
        /*0428*/ 	.short	0x010a
        /*042a*/ 	.byte	0x08
	.zero		1


	//   ....[51]....
        /*042c*/ 	.word	0x000034a0
        /*0430*/ 	.word	0x000000ff
        /*0434*/ 	.word	0x00000000
        /*0438*/ 	.short	0x010a
        /*043a*/ 	.byte	0x04
	.zero		1


	//   ....[52]....
        /*043c*/ 	.word	0x000034e0
        /*0440*/ 	.word	0x000000ff
        /*0444*/ 	.word	0x00000000
        /*0448*/ 	.short	0x010a
        /*044a*/ 	.byte	0x07
	.zero		1


	//   ....[53]....
        /*044c*/ 	.word	0x00003610
        /*0450*/ 	.word	0x000000ff
        /*0454*/ 	.word	0x00000000
        /*0458*/ 	.short	0x010a
        /*045a*/ 	.byte	0x04
	.zero		1


	//   ....[54]....
        /*045c*/ 	.word	0x00003910
        /*0460*/ 	.word	0x000000ff
        /*0464*/ 	.word	0x00000000
        /*0468*/ 	.short	0x010a
        /*046a*/ 	.byte	0x05
	.zero		1


	//   ....[55]....
        /*046c*/ 	.word	0x000039a0
        /*0470*/ 	.word	0x000000ff
        /*0474*/ 	.word	0x00000000
        /*0478*/ 	.short	0x010a
        /*047a*/ 	.byte	0x07
	.zero		1


	//   ....[56]....
        /*047c*/ 	.word	0x00003ec0
        /*0480*/ 	.word	0x000000ff
        /*0484*/ 	.word	0x000000b0
        /*0488*/ 	.short	0x010a
        /*048a*/ 	.byte	0x16
	.zero		1


	//   ....[57]....
        /*048c*/ 	.word	0x00003f60
        /*0490*/ 	.word	0x000000ff
        /*0494*/ 	.word	0x00000000
        /*0498*/ 	.short	0x0101
        /*049a*/ 	.byte	0x0f
	.zero		1


	//   ....[58]....
        /*049c*/ 	.word	0x00004280
        /*04a0*/ 	.word	0x000000ff
        /*04a4*/ 	.word	0x000000a8
        /*04a8*/ 	.short	0x010a
        /*04aa*/ 	.byte	0x16
	.zero		1


	//   ....[59]....
        /*04ac*/ 	.word	0x00004460
        /*04b0*/ 	.word	0x000000ff
        /*04b4*/ 	.word	0x00000080
        /*04b8*/ 	.short	0x010a
        /*04ba*/ 	.byte	0x16
	.zero		1


	//   ....[60]....
        /*04bc*/ 	.word	0x000046d0
        /*04c0*/ 	.word	0x000000ff
        /*04c4*/ 	.word	0x00000060
        /*04c8*/ 	.short	0x010b
        /*04ca*/ 	.byte	0x16
	.zero		1


	//   ....[61]....
        /*04cc*/ 	.word	0x000046e0
        /*04d0*/ 	.word	0x000000ff
        /*04d4*/ 	.word	0x00000000
        /*04d8*/ 	.short	0x0101
        /*04da*/ 	.byte	0x1f
	.zero		1


	//   ....[62]....
        /*04dc*/ 	.word	0x000046f0
        /*04e0*/ 	.word	0x000000ff
        /*04e4*/ 	.word	0x00000088
        /*04e8*/ 	.short	0x010a
        /*04ea*/ 	.byte	0x16
	.zero		1


	//   ....[63]....
        /*04ec*/ 	.word	0x00004840
        /*04f0*/ 	.word	0x000000ff
        /*04f4*/ 	.word	0x00000068
        /*04f8*/ 	.short	0x010b
        /*04fa*/ 	.byte	0x16
	.zero		1


	//   ....[64]....
        /*04fc*/ 	.word	0x00004850
        /*0500*/ 	.word	0x000000ff
        /*0504*/ 	.word	0x00000000
        /*0508*/ 	.short	0x0101
        /*050a*/ 	.byte	0x1e
	.zero		1


	//   ....[65]....
        /*050c*/ 	.word	0x00004860
        /*0510*/ 	.word	0x000000ff
        /*0514*/ 	.word	0x00000090
        /*0518*/ 	.short	0x010a
        /*051a*/ 	.byte	0x16
	.zero		1


	//   ....[66]....
        /*051c*/ 	.word	0x000049e0
        /*0520*/ 	.word	0x000000ff
        /*0524*/ 	.word	0x00000070
        /*0528*/ 	.short	0x010b
        /*052a*/ 	.byte	0x16
	.zero		1


	//   ....[67]....
        /*052c*/ 	.word	0x00004a20
        /*0530*/ 	.word	0x000000ff
        /*0534*/ 	.word	0x00000000
        /*0538*/ 	.short	0x0101
        /*053a*/ 	.byte	0x2d
	.zero		1


	//   ....[68]....
        /*053c*/ 	.word	0x00004a60
        /*0540*/ 	.word	0x000000ff
        /*0544*/ 	.word	0x00000098
        /*0548*/ 	.short	0x010a
        /*054a*/ 	.byte	0x16
	.zero		1


	//   ....[69]....
        /*054c*/ 	.word	0x00004c70
        /*0550*/ 	.word	0x000000ff
        /*0554*/ 	.word	0x00000078
        /*0558*/ 	.short	0x010b
        /*055a*/ 	.byte	0x16
	.zero		1


	//   ....[70]....
        /*055c*/ 	.word	0x00004c90
        /*0560*/ 	.word	0x000000ff
        /*0564*/ 	.word	0x00000000
        /*0568*/ 	.short	0x0101
        /*056a*/ 	.byte	0x17
	.zero		1


	//   ....[71]....
        /*056c*/ 	.word	0x00004cc0
        /*0570*/ 	.word	0x000000ff
        /*0574*/ 	.word	0x00000080
        /*0578*/ 	.short	0x010a
        /*057a*/ 	.byte	0x16
	.zero		1


	//   ....[72]....
        /*057c*/ 	.word	0x00004ce0
        /*0580*/ 	.word	0x000000ff
        /*0584*/ 	.word	0x00000088
        /*0588*/ 	.short	0x010a
        /*058a*/ 	.byte	0x16
	.zero		1


	//   ....[73]....
        /*058c*/ 	.word	0x00004d00
        /*0590*/ 	.word	0x000000ff
        /*0594*/ 	.word	0x00000090
        /*0598*/ 	.short	0x010a
        /*059a*/ 	.byte	0x16
	.zero		1


	//   ....[74]....
        /*059c*/ 	.word	0x00004d40
        /*05a0*/ 	.word	0x00000000
        /*05a4*/ 	.word	0x00000098
        /*05a8*/ 	.short	0x010a
        /*05aa*/ 	.byte	0xff
	.zero		1


	//   ....[75]....
        /*05ac*/ 	.word	0x000050a0
        /*05b0*/ 	.word	0x000000ff
        /*05b4*/ 	.word	0x000000b0
        /*05b8*/ 	.short	0x010a
        /*05ba*/ 	.byte	0x32
	.zero		1


	//   ....[76]....
        /*05bc*/ 	.word	0x000051c0
        /*05c0*/ 	.word	0x000000ff
        /*05c4*/ 	.word	0x00000000
        /*05c8*/ 	.short	0x0101
        /*05ca*/ 	.byte	0x04
	.zero		1


	//   ....[77]....
        /*05cc*/ 	.word	0x00005c50
        /*05d0*/ 	.word	0x000000ff
        /*05d4*/ 	.word	0x00000060
        /*05d8*/ 	.short	0x010a
        /*05da*/ 	.byte	0x32
	.zero		1


	//   ....[78]....
        /*05dc*/ 	.word	0x00005d10
        /*05e0*/ 	.word	0x00000040
        /*05e4*/ 	.word	0x000000c0
        /*05e8*/ 	.short	0x010a
        /*05ea*/ 	.byte	0xff
	.zero		1


	//   ....[79]....
        /*05ec*/ 	.word	0x00005e00
        /*05f0*/ 	.word	0x000000ff
        /*05f4*/ 	.word	0x00000060
        /*05f8*/ 	.short	0x010a
        /*05fa*/ 	.byte	0x32
	.zero		1


	//   ....[80]....
        /*05fc*/ 	.word	0x00005ef0
        /*0600*/ 	.word	0x00000040
        /*0604*/ 	.word	0x000000c0
        /*0608*/ 	.short	0x010a
        /*060a*/ 	.byte	0xff
	.zero		1


	//   ....[81]....
        /*060c*/ 	.word	0x000069e0
        /*0610*/ 	.word	0x00000000
        /*0614*/ 	.word	0x00000000
        /*0618*/ 	.short	0x0101
        /*061a*/ 	.byte	0xff
	.zero		1


	//   ....[82]....
        /*061c*/ 	.word	0x000069f0
        /*0620*/ 	.word	0x00000002
        /*0624*/ 	.word	0x00000060
        /*0628*/ 	.short	0x010a
        /*062a*/ 	.byte	0xff
	.zero		1


	//   ....[83]....
        /*062c*/ 	.word	0x00006ad0
        /*0630*/ 	.word	0x00000002
        /*0634*/ 	.word	0x00000060
        /*0638*/ 	.short	0x010a
        /*063a*/ 	.byte	0xff
	.zero		1


	//   ....[84]....
        /*063c*/ 	.word	0x00007640
        /*0640*/ 	.word	0x00000000
        /*0644*/ 	.word	0x00000000
        /*0648*/ 	.short	0x0101
        /*064a*/ 	.byte	0xff
	.zero		1


	//   ....[85]....
        /*064c*/ 	.word	0x00007660
        /*0650*/ 	.word	0x00000006
        /*0654*/ 	.word	0x00000060
        /*0658*/ 	.short	0x010a
        /*065a*/ 	.byte	0xff
	.zero		1


	//   ....[86]....
        /*065c*/ 	.word	0x00007730
        /*0660*/ 	.word	0x00000006
        /*0664*/ 	.word	0x00000060
        /*0668*/ 	.short	0x010a
        /*066a*/ 	.byte	0xff
	.zero		1


	//   ....[87]....
        /*066c*/ 	.word	0x00008290
        /*0670*/ 	.word	0x00000000
        /*0674*/ 	.word	0x00000000
        /*0678*/ 	.short	0x0101
        /*067a*/ 	.byte	0xff
	.zero		1


	//   ....[88]....
        /*067c*/ 	.word	0x000082b0
        /*0680*/ 	.word	0x00000002
        /*0684*/ 	.word	0x00000060
        /*0688*/ 	.short	0x010a
        /*068a*/ 	.byte	0xff
	.zero		1


	//   ....[89]....
        /*068c*/ 	.word	0x00008380
        /*0690*/ 	.word	0x00000002
        /*0694*/ 	.word	0x00000060
        /*0698*/ 	.short	0x010a
        /*069a*/ 	.byte	0xff
	.zero		1


	//   ....[90]....
        /*069c*/ 	.word	0x000086c0
        /*06a0*/ 	.word	0x000000ff
        /*06a4*/ 	.word	0x00000000
        /*06a8*/ 	.short	0x0101
        /*06aa*/ 	.byte	0x05
	.zero		1


	//   ....[91]....
        /*06ac*/ 	.word	0x00008f40
        /*06b0*/ 	.word	0x00000000
        /*06b4*/ 	.word	0x00000000
        /*06b8*/ 	.short	0x0101
        /*06ba*/ 	.byte	0xff
	.zero		1


	//   ....[92]....
        /*06bc*/ 	.word	0x00009180
        /*06c0*/ 	.word	0x000000ff
        /*06c4*/ 	.word	0x00000000
        /*06c8*/ 	.short	0x0101
        /*06ca*/ 	.byte	0x04
	.zero		1


	//   ....[93]....
        /*06cc*/ 	.word	0x000091b0
        /*06d0*/ 	.word	0x00000002
        /*06d4*/ 	.word	0x00000030
        /*06d8*/ 	.short	0x010a
        /*06da*/ 	.byte	0xff
	.zero		1


	//   ....[94]....
        /*06dc*/ 	.word	0x00009210
        /*06e0*/ 	.word	0x00000002
        /*06e4*/ 	.word	0x00000030
        /*06e8*/ 	.short	0x010a
        /*06ea*/ 	.byte	0xff
	.zero		1


	//   ....[95]....
        /*06ec*/ 	.word	0x00009270
        /*06f0*/ 	.word	0x00000002
        /*06f4*/ 	.word	0x000000b0
        /*06f8*/ 	.short	0x010a
        /*06fa*/ 	.byte	0xff
	.zero		1


	//   ....[96]....
        /*06fc*/ 	.word	0x000092d0
        /*0700*/ 	.word	0x00000000
        /*0704*/ 	.word	0x00000000
        /*0708*/ 	.short	0x010a
        /*070a*/ 	.byte	0xff
	.zero		1


	//   ....[97]....
        /*070c*/ 	.word	0x00009330
        /*0710*/ 	.word	0x00000000
        /*0714*/ 	.word	0x00000000
        /*0718*/ 	.short	0x010a
        /*071a*/ 	.byte	0xff
	.zero		1


	//   ....[98]....
        /*071c*/ 	.word	0x00009390
        /*0720*/ 	.word	0x00000000
        /*0724*/ 	.word	0x00000000
        /*0728*/ 	.short	0x010a
        /*072a*/ 	.byte	0xff
	.zero		1


	//   ....[99]....
        /*072c*/ 	.word	0x000093f0
        /*0730*/ 	.word	0x00000000
        /*0734*/ 	.word	0x00000000
        /*0738*/ 	.short	0x010a
        /*073a*/ 	.byte	0xff
	.zero		1


	//   ....[100]....
        /*073c*/ 	.word	0x00009450
        /*0740*/ 	.word	0x00000000
        /*0744*/ 	.word	0x00000000
        /*0748*/ 	.short	0x010a
        /*074a*/ 	.byte	0xff
	.zero		1


	//   ....[101]....
        /*074c*/ 	.word	0x000094b0
        /*0750*/ 	.word	0x00000004
        /*0754*/ 	.word	0x000000b8
        /*0758*/ 	.short	0x010a
        /*075a*/ 	.byte	0xff
	.zero		1


	//   ....[102]....
        /*075c*/ 	.word	0x00009510
        /*0760*/ 	.word	0x00000004
        /*0764*/ 	.word	0x000000b0
        /*0768*/ 	.short	0x010a
        /*076a*/ 	.byte	0xff
	.zero		1


	//   ....[103]....
        /*076c*/ 	.word	0x00009570
        /*0770*/ 	.word	0x00000000
        /*0774*/ 	.word	0x000000b0
        /*0778*/ 	.short	0x010a
        /*077a*/ 	.byte	0xff
	.zero		1


	//   ....[104]....
        /*077c*/ 	.word	0x000095d0
        /*0780*/ 	.word	0x00000004
        /*0784*/ 	.word	0x000000d0
        /*0788*/ 	.short	0x010a
        /*078a*/ 	.byte	0xff
	.zero		1


	//   ....[105]....
        /*078c*/ 	.word	0x00009630
        /*0790*/ 	.word	0x00000000
        /*0794*/ 	.word	0x00000000
        /*0798*/ 	.short	0x010a
        /*079a*/ 	.byte	0xff
	.zero		1


	//   ....[106]....
        /*079c*/ 	.word	0x00009690
        /*07a0*/ 	.word	0x00000000
        /*07a4*/ 	.word	0x00000000
        /*07a8*/ 	.short	0x010a
        /*07aa*/ 	.byte	0xff
	.zero		1


	//   ....[107]....
        /*07ac*/ 	.word	0x000096f0
        /*07b0*/ 	.word	0x00000000
        /*07b4*/ 	.word	0x00000000
        /*07b8*/ 	.short	0x010a
        /*07ba*/ 	.byte	0xff
	.zero		1


	//   ....[108]....
        /*07bc*/ 	.word	0x00009750
        /*07c0*/ 	.word	0x00000000
        /*07c4*/ 	.word	0x000000b0
        /*07c8*/ 	.short	0x010a
        /*07ca*/ 	.byte	0xff
	.zero		1


	//   ....[109]....
        /*07cc*/ 	.word	0x000097b0
        /*07d0*/ 	.word	0x00000000
        /*07d4*/ 	.word	0x000000a8
        /*07d8*/ 	.short	0x010a
        /*07da*/ 	.byte	0xff
	.zero		1


	//   ....[110]....
        /*07dc*/ 	.word	0x00009810
        /*07e0*/ 	.word	0x00000000
        /*07e4*/ 	.word	0x00000080
        /*07e8*/ 	.short	0x010a
        /*07ea*/ 	.byte	0xff
	.zero		1


	//   ....[111]....
        /*07ec*/ 	.word	0x00009870
        /*07f0*/ 	.word	0x00000000
        /*07f4*/ 	.word	0x00000088
        /*07f8*/ 	.short	0x010a
        /*07fa*/ 	.byte	0xff
	.zero		1


	//   ....[112]....
        /*07fc*/ 	.word	0x000098d0
        /*0800*/ 	.word	0x00000000
        /*0804*/ 	.word	0x00000090
        /*0808*/ 	.short	0x010a
        /*080a*/ 	.byte	0xff
	.zero		1


	//   ....[113]....
        /*080c*/ 	.word	0x00009930
        /*0810*/ 	.word	0x00000000
        /*0814*/ 	.word	0x00000098
        /*0818*/ 	.short	0x010a
        /*081a*/ 	.byte	0xff
	.zero		1


	//   ....[114]....
        /*081c*/ 	.word	0x00009990
        /*0820*/ 	.word	0x00000000
        /*0824*/ 	.word	0x00000080
        /*0828*/ 	.short	0x010a
        /*082a*/ 	.byte	0xff
	.zero		1


	//   ....[115]....
        /*082c*/ 	.word	0x000099f0
        /*0830*/ 	.word	0x00000000
        /*0834*/ 	.word	0x00000088
        /*0838*/ 	.short	0x010a
        /*083a*/ 	.byte	0xff
	.zero		1


	//   ....[116]....
        /*083c*/ 	.word	0x00009a50
        /*0840*/ 	.word	0x00000000
        /*0844*/ 	.word	0x00000090
        /*0848*/ 	.short	0x010a
        /*084a*/ 	.byte	0xff
	.zero		1


	//   ....[117]....
        /*084c*/ 	.word	0x00009ab0
        /*0850*/ 	.word	0x00000000
        /*0854*/ 	.word	0x000000b0
        /*0858*/ 	.short	0x010a
        /*085a*/ 	.byte	0xff
	.zero		1


	//   ....[118]....
        /*085c*/ 	.word	0x00009b10
        /*0860*/ 	.word	0x00000002
        /*0864*/ 	.word	0x00000060
        /*0868*/ 	.short	0x010a
        /*086a*/ 	.byte	0xff
	.zero		1


	//   ....[119]....
        /*086c*/ 	.word	0x00009b60
        /*0870*/ 	.word	0x00000040
        /*0874*/ 	.word	0x000000c0
        /*0878*/ 	.short	0x010a
        /*087a*/ 	.byte	0xff
	.zero		1


	//   ....[120]....
        /*087c*/ 	.word	0x00009bb0
        /*0880*/ 	.word	0x00000002
        /*0884*/ 	.word	0x00000060
        /*0888*/ 	.short	0x010a
        /*088a*/ 	.byte	0xff
	.zero		1


	//   ....[121]....
        /*088c*/ 	.word	0x00009c00
        /*0890*/ 	.word	0x00000006
        /*0894*/ 	.word	0x00000060
        /*0898*/ 	.short	0x010a
        /*089a*/ 	.byte	0xff
	.zero		1


	//   ....[122]....
        /*089c*/ 	.word	0x00009c50
        /*08a0*/ 	.word	0x00000002
        /*08a4*/ 	.word	0x00000060
        /*08a8*/ 	.short	0x010a
        /*08aa*/ 	.byte	0xff
	.zero		1


	//----- nvinfo : EIATTR_NUM_MBARRIERS
	.align		4
.L_47:
        /*08ac*/ 	.byte	0x03, 0x38
        /*08ae*/ 	.short	0x001c


	//----- nvinfo : EIATTR_EXIT_INSTR_OFFSETS
	.align		4
        /*08b0*/ 	.byte	0x04, 0x1c
        /*08b2*/ 	.short	(.L_49 - .L_48)


	//   ....[0]....
.L_48:
        /*08b4*/ 	.word	0x00002b10


	//   ....[1]....
        /*08b8*/ 	.word	0x00002da0


	//   ....[2]....
        /*08bc*/ 	.word	0x00002e00


	//   ....[3]....
        /*08c0*/ 	.word	0x00003c10


	//   ....[4]....
        /*08c4*/ 	.word	0x00004d70


	//   ....[5]....
        /*08c8*/ 	.word	0x00004db0


	//   ....[6]....
        /*08cc*/ 	.word	0x00009070


	//   ....[7]....
        /*08d0*/ 	.word	0x000090f0


	//   ....[8]....
        /*08d4*/ 	.word	0x00009120


	//   ....[9]....
        /*08d8*/ 	.word	0x00009190


	//----- nvinfo : EIATTR_MAX_THREADS
	.align		4
.L_49:
        /*08dc*/ 	.byte	0x04, 0x05
        /*08de*/ 	.short	(.L_51 - .L_50)
.L_50:
        /*08e0*/ 	.word	0x00000100
        /*08e4*/ 	.word	0x00000001
        /*08e8*/ 	.word	0x00000001


	//----- nvinfo : EIATTR_CRS_STACK_SIZE
	.align		4
.L_51:
        /*08ec*/ 	.byte	0x04, 0x1e
        /*08ee*/ 	.short	(.L_53 - .L_52)
.L_52:
        /*08f0*/ 	.word	0x00000000


	//----- nvinfo : EIATTR_CBANK_PARAM_SIZE
	.align		4
.L_53:
        /*08f4*/ 	.byte	0x03, 0x19
        /*08f6*/ 	.short	0x0800


	//----- nvinfo : EIATTR_PARAM_CBANK
	.align		4
        /*08f8*/ 	.byte	0x04, 0x0a
        /*08fa*/ 	.short	(.L_55 - .L_54)
	.align		4
.L_54:
        /*08fc*/ 	.word	index@(.nv.constant0._ZN7cutlass13device_kernelINS_4conv6kernel13ConvUniversalINS1_16ConvProblemShapeILNS1_8OperatorE1ELi2EEENS1_10collective14CollectiveConvINS1_47MainloopSm100TmaUmmaWarpSpecializedImplicitGemmILS5_1ELi6ELi2ELi1ELi2EN4cute5tupleIJNSA_1CILi1EEESD_SD_EEEEENSB_IJNSC_ILi128EEESG_NSB_IJNSC_ILi64EEEEEEEEENS_6half_tESK_NSA_8TiledMMAINSA_8MMA_AtomIJNSA_20SM100_MMA_F16BF16_SSISK_SK_fLi128ELi128ELNSA_4UMMA5MajorE0ELSP_1ELNSO_7ScaleInE0ELSQ_0EEEEEENSA_6LayoutISE_NSB_IJNSC_ILi0EEESU_SU_EEEEENSB_IJNSA_10UnderscoreESX_SX_EEEEENS7_6detail27Sm100ImplicitGemmTileTraitsINSA_20SM90_TMA_LOAD_IM2COLENSA_14ComposedLayoutINSA_7SwizzleILi3ELi4ELi3EEENSA_18smem_ptr_flag_bitsILi16EEENST_INSB_IJNSC_ILi8EEESH_EEENSB_IJSH_SD_EEEEEEEvEENS11_INSA_13SM90_TMA_LOADENS13_IS15_S17_NST_INSB_IJSH_S18_EEENSB_IJSD_SH_EEEEEEEvEEEENS_8epilogue10collective18CollectiveEpilogueINS1L_23Sm100TmaWarpSpecializedILi4ELi2ELi32ELb1ELb0EEEJSJ_NSB_IJNST_ISG_SD_EENST_INSC_ILi32EEESD_EEEEESK_NSB_IJNSB_IJlllEEESD_SU_EEESK_S1V_NS1L_6fusion15FusionCallbacksIS1P_NS1W_17LinearCombinationISK_fSK_fLNS_15FloatRoundStyleE2EEESJ_S1T_JEEENSA_5SM1004TMEM4LOAD26SM100_TMEM_LOAD_32dp32b32xES12_NS13_INS14_ILi2ELi4ELi3EEES17_NST_INSB_IJS18_S1R_EEENSB_IJS1R_SD_EEEEEEENSA_39AutoVectorizingCopyWithAssumedAlignmentILi128EEENSA_21SM90_TMA_STORE_IM2COLES2A_S2C_S2C_EEEvvEEEEvNT_6ParamsE)
        /*0900*/ 	.short	0x0380
        /*0902*/ 	.short	0x0800


	//----- nvinfo : EIATTR_SW_WAR
	.align		4
.L_55:
        /*0904*/ 	.byte	0x04, 0x36
        /*0906*/ 	.short	(.L_57 - .L_56)
.L_56:
        /*0908*/ 	.word	0x00000008
.L_57:


//--------------------- .nv.callgraph             --------------------------
	.section	.nv.callgraph,"",@"SHT_CUDA_CALLGRAPH"
	.align	4
	.sectionentsize	8
	.align		4
        /*0000*/ 	.word	0x00000000
	.align		4
        /*0004*/ 	.word	0xffffffff
	.align		4
        /*0008*/ 	.word	index@(_ZN7cutlass13device_kernelINS_4conv6kernel13ConvUniversalINS1_16ConvProblemShapeILNS1_8OperatorE1ELi2EEENS1_10collective14CollectiveConvINS1_47MainloopSm100TmaUmmaWarpSpecializedImplicitGemmILS5_1ELi6ELi2ELi1ELi2EN4cute5tupleIJNSA_1CILi1EEESD_SD_EEEEENSB_IJNSC_ILi128EEESG_NSB_IJNSC_ILi64EEEEEEEEENS_6half_tESK_NSA_8TiledMMAINSA_8MMA_AtomIJNSA_20SM100_MMA_F16BF16_SSISK_SK_fLi128ELi128ELNSA_4UMMA5MajorE0ELSP_1ELNSO_7ScaleInE0ELSQ_0EEEEEENSA_6LayoutISE_NSB_IJNSC_ILi0EEESU_SU_EEEEENSB_IJNSA_10UnderscoreESX_SX_EEEEENS7_6detail27Sm100ImplicitGemmTileTraitsINSA_20SM90_TMA_LOAD_IM2COLENSA_14ComposedLayoutINSA_7SwizzleILi3ELi4ELi3EEENSA_18smem_ptr_flag_bitsILi16EEENST_INSB_IJNSC_ILi8EEESH_EEENSB_IJSH_SD_EEEEEEEvEENS11_INSA_13SM90_TMA_LOADENS13_IS15_S17_NST_INSB_IJSH_S18_EEENSB_IJSD_SH_EEEEEEEvEEEENS_8epilogue10collective18CollectiveEpilogueINS1L_23Sm100TmaWarpSpecializedILi4ELi2ELi32ELb1ELb0EEEJSJ_NSB_IJNST_ISG_SD_EENST_INSC_ILi32EEESD_EEEEESK_NSB_IJNSB_IJlllEEESD_SU_EEESK_S1V_NS1L_6fusion15FusionCallbacksIS1P_NS1W_17LinearCombinationISK_fSK_fLNS_15FloatRoundStyleE2EEESJ_S1T_JEEENSA_5SM1004TMEM4LOAD26SM100_TMEM_LOAD_32dp32b32xES12_NS13_INS14_ILi2ELi4ELi3EEES17_NST_INSB_IJS18_S1R_EEENSB_IJS1R_SD_EEEEEEENSA_39AutoVectorizingCopyWithAssumedAlignmentILi128EEENSA_21SM90_TMA_STORE_IM2COLES2A_S2C_S2C_EEEvvEEEEvNT_6ParamsE)
	.align		4
        /*000c*/ 	.word	index@(__assertfail)
	.align		4
        /*0010*/ 	.word	0x00000000
	.align		4
        /*0014*/ 	.word	0xfffffffe
	.align		4
        /*0018*/ 	.word	0x00000000
	.align		4
        /*001c*/ 	.word	0xfffffffd
	.align		4
        /*0020*/ 	.word	0x00000000
	.align		4
        /*0024*/ 	.word	0xfffffffc


//--------------------- .nv.constant4             --------------------------
	.section	.nv.constant4,"a",@progbits
	.align	8
	.align		8
.nv.constant4:
        /*0000*/ 	.dword	__assertfail
	.align		8
        /*0008*/ 	.dword	__unnamed_1
	.align		8
        /*0010*/ 	.dword	__unnamed_2
	.align		8
        /*0018*/ 	.dword	_ZN39_INTERNAL_266d9782_4_k_cu_3660706f_30664cuda3std3__45__cpo5beginE
	.align		8
        /*0020*/ 	.dword	_ZN39_INTERNAL_266d9782_4_k_cu_3660706f_30664cuda3std3__45__cpo3endE
	.align		8
        /*0028*/ 	.dword	_ZN39_INTERNAL_266d9782_4_k_cu_3660706f_30664cuda3std3__45__cpo6cbeginE
	.align		8
        /*0030*/ 	.dword	_ZN39_INTERNAL_266d9782_4_k_cu_3660706f_30664cuda3std3__45__cpo4cendE
	.align		8
        /*0038*/ 	.dword	_ZN39_INTERNAL_266d9782_4_k_cu_3660706f_30664cuda3std3__441_GLOBAL__N__266d9782_4_k_cu_3660706f_30666ignoreE
	.align		8
        /*0040*/ 	.dword	_ZN39_INTERNAL_266d9782_4_k_cu_3660706f_30664cuda3std3__419piecewise_constructE
	.align		8
        /*0048*/ 	.dword	_ZN39_INTERNAL_266d9782_4_k_cu_3660706f_30664cuda3std3__48in_placeE
	.align		8
        /*0050*/ 	.dword	_ZN39_INTERNAL_266d9782_4_k_cu_3660706f_30664cuda3std6ranges3__45__cpo4swapE
	.align		8
        /*0058*/ 	.dword	_ZN39_INTERNAL_266d9782_4_k_cu_3660706f_30664cuda3std6ranges3__45__cpo9iter_moveE
	.align		8
        /*0060*/ 	.dword	_ZN39_INTERNAL_266d9782_4_k_cu_3660706f_30664cute7productE
	.align		8
        /*0068*/ 	.dword	_ZN39_INTERNAL_266d9782_4_k_cu_3660706f_30664cute1_E
	.align		8
        /*0070*/ 	.dword	$str$27
	.align		8
        /*0078*/ 	.dword	$str$28
	.align		8
        /*0080*/ 	.dword	$str$29
	.align		8
        /*0088*/ 	.dword	$str$30


//--------------------- .text._ZN7cutlass13device_kernelINS_4conv6kernel13ConvUniversalINS1_16ConvProblemShapeILNS1_8OperatorE1ELi2EEENS1_10collective14CollectiveConvINS1_47MainloopSm100TmaUmmaWarpSpecializedImplicitGemmILS5_1ELi6ELi2ELi1ELi2EN4cute5tupleIJNSA_1CILi1EEESD_SD_EEEEENSB_IJNSC_ILi128EEESG_NSB_IJNSC_ILi64EEEEEEEEENS_6half_tESK_NSA_8TiledMMAINSA_8MMA_AtomIJNSA_20SM100_MMA_F16BF16_SSISK_SK_fLi128ELi128ELNSA_4UMMA5MajorE0ELSP_1ELNSO_7ScaleInE0ELSQ_0EEEEEENSA_6LayoutISE_NSB_IJNSC_ILi0EEESU_SU_EEEEENSB_IJNSA_10UnderscoreESX_SX_EEEEENS7_6detail27Sm100ImplicitGemmTileTraitsINSA_20SM90_TMA_LOAD_IM2COLENSA_14ComposedLayoutINSA_7SwizzleILi3ELi4ELi3EEENSA_18smem_ptr_flag_bitsILi16EEENST_INSB_IJNSC_ILi8EEESH_EEENSB_IJSH_SD_EEEEEEEvEENS11_INSA_13SM90_TMA_LOADENS13_IS15_S17_NST_INSB_IJSH_S18_EEENSB_IJSD_SH_EEEEEEEvEEEENS_8epilogue10collective18CollectiveEpilogueINS1L_23Sm100TmaWarpSpecializedILi4ELi2ELi32ELb1ELb0EEEJSJ_NSB_IJNST_ISG_SD_EENST_INSC_ILi32EEESD_EEEEESK_NSB_IJNSB_IJlllEEESD_SU_EEESK_S1V_NS1L_6fusion15FusionCallbacksIS1P_NS1W_17LinearCombinationISK_fSK_fLNS_15FloatRoundStyleE2EEESJ_S1T_JEEENSA_5SM1004TMEM4LOAD26SM100_TMEM_LOAD_32dp32b32xES12_NS13_INS14_ILi2ELi4ELi3EEES17_NST_INSB_IJS18_S1R_EEENSB_IJS1R_SD_EEEEEEENSA_39AutoVectorizingCopyWithAssumedAlignmentILi128EEENSA_21SM90_TMA_STORE_IM2COLES2A_S2C_S2C_EEEvvEEEEvNT_6ParamsE --------------------------
	.section	.text._ZN7cutlass13device_kernelINS_4conv6kernel13ConvUniversalINS1_16ConvProblemShapeILNS1_8OperatorE1ELi2EEENS1_10collective14CollectiveConvINS1_47MainloopSm100TmaUmmaWarpSpecializedImplicitGemmILS5_1ELi6ELi2ELi1ELi2EN4cute5tupleIJNSA_1CILi1EEESD_SD_EEEEENSB_IJNSC_ILi128EEESG_NSB_IJNSC_ILi64EEEEEEEEENS_6half_tESK_NSA_8TiledMMAINSA_8MMA_AtomIJNSA_20SM100_MMA_F16BF16_SSISK_SK_fLi128ELi128ELNSA_4UMMA5MajorE0ELSP_1ELNSO_7ScaleInE0ELSQ_0EEEEEENSA_6LayoutISE_NSB_IJNSC_ILi0EEESU_SU_EEEEENSB_IJNSA_10UnderscoreESX_SX_EEEEENS7_6detail27Sm100ImplicitGemmTileTraitsINSA_20SM90_TMA_LOAD_IM2COLENSA_14ComposedLayoutINSA_7SwizzleILi3ELi4ELi3EEENSA_18smem_ptr_flag_bitsILi16EEENST_INSB_IJNSC_ILi8EEESH_EEENSB_IJSH_SD_EEEEEEEvEENS11_INSA_13SM90_TMA_LOADENS13_IS15_S17_NST_INSB_IJSH_S18_EEENSB_IJSD_SH_EEEEEEEvEEEENS_8epilogue10collective18CollectiveEpilogueINS1L_23Sm100TmaWarpSpecializedILi4ELi2ELi32ELb1ELb0EEEJSJ_NSB_IJNST_ISG_SD_EENST_INSC_ILi32EEESD_EEEEESK_NSB_IJNSB_IJlllEEESD_SU_EEESK_S1V_NS1L_6fusion15FusionCallbacksIS1P_NS1W_17LinearCombinationISK_fSK_fLNS_15FloatRoundStyleE2EEESJ_S1T_JEEENSA_5SM1004TMEM4LOAD26SM100_TMEM_LOAD_32dp32b32xES12_NS13_INS14_ILi2ELi4ELi3EEES17_NST_INSB_IJS18_S1R_EEENSB_IJS1R_SD_EEEEEEENSA_39AutoVectorizingCopyWithAssumedAlignmentILi128EEENSA_21SM90_TMA_STORE_IM2COLES2A_S2C_S2C_EEEvvEEEEvNT_6ParamsE,"ax",@progbits
	.align	128
.text._ZN7cutlass13device_kernelINS_4conv6kernel13ConvUniversalINS1_16ConvProblemShapeILNS1_8OperatorE1ELi2EEENS1_10collective14CollectiveConvINS1_47MainloopSm100TmaUmmaWarpSpecializedImplicitGemmILS5_1ELi6ELi2ELi1ELi2EN4cute5tupleIJNSA_1CILi1EEESD_SD_EEEEENSB_IJNSC_ILi128EEESG_NSB_IJNSC_ILi64EEEEEEEEENS_6half_tESK_NSA_8TiledMMAINSA_8MMA_AtomIJNSA_20SM100_MMA_F16BF16_SSISK_SK_fLi128ELi128ELNSA_4UMMA5MajorE0ELSP_1ELNSO_7ScaleInE0ELSQ_0EEEEEENSA_6LayoutISE_NSB_IJNSC_ILi0EEESU_SU_EEEEENSB_IJNSA_10UnderscoreESX_SX_EEEEENS7_6detail27Sm100ImplicitGemmTileTraitsINSA_20SM90_TMA_LOAD_IM2COLENSA_14ComposedLayoutINSA_7SwizzleILi3ELi4ELi3EEENSA_18smem_ptr_flag_bitsILi16EEENST_INSB_IJNSC_ILi8EEESH_EEENSB_IJSH_SD_EEEEEEEvEENS11_INSA_13SM90_TMA_LOADENS13_IS15_S17_NST_INSB_IJSH_S18_EEENSB_IJSD_SH_EEEEEEEvEEEENS_8epilogue10collective18CollectiveEpilogueINS1L_23Sm100TmaWarpSpecializedILi4ELi2ELi32ELb1ELb0EEEJSJ_NSB_IJNST_ISG_SD_EENST_INSC_ILi32EEESD_EEEEESK_NSB_IJNSB_IJlllEEESD_SU_EEESK_S1V_NS1L_6fusion15FusionCallbacksIS1P_NS1W_17LinearCombinationISK_fSK_fLNS_15FloatRoundStyleE2EEESJ_S1T_JEEENSA_5SM1004TMEM4LOAD26SM100_TMEM_LOAD_32dp32b32xES12_NS13_INS14_ILi2ELi4ELi3EEES17_NST_INSB_IJS18_S1R_EEENSB_IJS1R_SD_EEEEEEENSA_39AutoVectorizingCopyWithAssumedAlignmentILi128EEENSA_21SM90_TMA_STORE_IM2COLES2A_S2C_S2C_EEEvvEEEEvNT_6ParamsE:
        .type           _ZN7cutlass13device_kernelINS_4conv6kernel13ConvUniversalINS1_16ConvProblemShapeILNS1_8OperatorE1ELi2EEENS1_10collective14CollectiveConvINS1_47MainloopSm100TmaUmmaWarpSpecializedImplicitGemmILS5_1ELi6ELi2ELi1ELi2EN4cute5tupleIJNSA_1CILi1EEESD_SD_EEEEENSB_IJNSC_ILi128EEESG_NSB_IJNSC_ILi64EEEEEEEEENS_6half_tESK_NSA_8TiledMMAINSA_8MMA_AtomIJNSA_20SM100_MMA_F16BF16_SSISK_SK_fLi128ELi128ELNSA_4UMMA5MajorE0ELSP_1ELNSO_7ScaleInE0ELSQ_0EEEEEENSA_6LayoutISE_NSB_IJNSC_ILi0EEESU_SU_EEEEENSB_IJNSA_10UnderscoreESX_SX_EEEEENS7_6detail27Sm100ImplicitGemmTileTraitsINSA_20SM90_TMA_LOAD_IM2COLENSA_14ComposedLayoutINSA_7SwizzleILi3ELi4ELi3EEENSA_18smem_ptr_flag_bitsILi16EEENST_INSB_IJNSC_ILi8EEESH_EEENSB_IJSH_SD_EEEEEEEvEENS11_INSA_13SM90_TMA_LOADENS13_IS15_S17_NST_INSB_IJSH_S18_EEENSB_IJSD_SH_EEEEEEEvEEEENS_8epilogue10collective18CollectiveEpilogueINS1L_23Sm100TmaWarpSpecializedILi4ELi2ELi32ELb1ELb0EEEJSJ_NSB_IJNST_ISG_SD_EENST_INSC_ILi32EEESD_EEEEESK_NSB_IJNSB_IJlllEEESD_SU_EEESK_S1V_NS1L_6fusion15FusionCallbacksIS1P_NS1W_17LinearCombinationISK_fSK_fLNS_15FloatRoundStyleE2EEESJ_S1T_JEEENSA_5SM1004TMEM4LOAD26SM100_TMEM_LOAD_32dp32b32xES12_NS13_INS14_ILi2ELi4ELi3EEES17_NST_INSB_IJS18_S1R_EEENSB_IJS1R_SD_EEEEEEENSA_39AutoVectorizingCopyWithAssumedAlignmentILi128EEENSA_21SM90_TMA_STORE_IM2COLES2A_S2C_S2C_EEEvvEEEEvNT_6ParamsE,@function
        .size           _ZN7cutlass13device_kernelINS_4conv6kernel13ConvUniversalINS1_16ConvProblemShapeILNS1_8OperatorE1ELi2EEENS1_10collective14CollectiveConvINS1_47MainloopSm100TmaUmmaWarpSpecializedImplicitGemmILS5_1ELi6ELi2ELi1ELi2EN4cute5tupleIJNSA_1CILi1EEESD_SD_EEEEENSB_IJNSC_ILi128EEESG_NSB_IJNSC_ILi64EEEEEEEEENS_6half_tESK_NSA_8TiledMMAINSA_8MMA_AtomIJNSA_20SM100_MMA_F16BF16_SSISK_SK_fLi128ELi128ELNSA_4UMMA5MajorE0ELSP_1ELNSO_7ScaleInE0ELSQ_0EEEEEENSA_6LayoutISE_NSB_IJNSC_ILi0EEESU_SU_EEEEENSB_IJNSA_10UnderscoreESX_SX_EEEEENS7_6detail27Sm100ImplicitGemmTileTraitsINSA_20SM90_TMA_LOAD_IM2COLENSA_14ComposedLayoutINSA_7SwizzleILi3ELi4ELi3EEENSA_18smem_ptr_flag_bitsILi16EEENST_INSB_IJNSC_ILi8EEESH_EEENSB_IJSH_SD_EEEEEEEvEENS11_INSA_13SM90_TMA_LOADENS13_IS15_S17_NST_INSB_IJSH_S18_EEENSB_IJSD_SH_EEEEEEEvEEEENS_8epilogue10collective18CollectiveEpilogueINS1L_23Sm100TmaWarpSpecializedILi4ELi2ELi32ELb1ELb0EEEJSJ_NSB_IJNST_ISG_SD_EENST_INSC_ILi32EEESD_EEEEESK_NSB_IJNSB_IJlllEEESD_SU_EEESK_S1V_NS1L_6fusion15FusionCallbacksIS1P_NS1W_17LinearCombinationISK_fSK_fLNS_15FloatRoundStyleE2EEESJ_S1T_JEEENSA_5SM1004TMEM4LOAD26SM100_TMEM_LOAD_32dp32b32xES12_NS13_INS14_ILi2ELi4ELi3EEES17_NST_INSB_IJS18_S1R_EEENSB_IJS1R_SD_EEEEEEENSA_39AutoVectorizingCopyWithAssumedAlignmentILi128EEENSA_21SM90_TMA_STORE_IM2COLES2A_S2C_S2C_EEEvvEEEEvNT_6ParamsE,(.L_x_172 - _ZN7cutlass13device_kernelINS_4conv6kernel13ConvUniversalINS1_16ConvProblemShapeILNS1_8OperatorE1ELi2EEENS1_10collective14CollectiveConvINS1_47MainloopSm100TmaUmmaWarpSpecializedImplicitGemmILS5_1ELi6ELi2ELi1ELi2EN4cute5tupleIJNSA_1CILi1EEESD_SD_EEEEENSB_IJNSC_ILi128EEESG_NSB_IJNSC_ILi64EEEEEEEEENS_6half_tESK_NSA_8TiledMMAINSA_8MMA_AtomIJNSA_20SM100_MMA_F16BF16_SSISK_SK_fLi128ELi128ELNSA_4UMMA5MajorE0ELSP_1ELNSO_7ScaleInE0ELSQ_0EEEEEENSA_6LayoutISE_NSB_IJNSC_ILi0EEESU_SU_EEEEENSB_IJNSA_10UnderscoreESX_SX_EEEEENS7_6detail27Sm100ImplicitGemmTileTraitsINSA_20SM90_TMA_LOAD_IM2COLENSA_14ComposedLayoutINSA_7SwizzleILi3ELi4ELi3EEENSA_18smem_ptr_flag_bitsILi16EEENST_INSB_IJNSC_ILi8EEESH_EEENSB_IJSH_SD_EEEEEEEvEENS11_INSA_13SM90_TMA_LOADENS13_IS15_S17_NST_INSB_IJSH_S18_EEENSB_IJSD_SH_EEEEEEEvEEEENS_8epilogue10collective18CollectiveEpilogueINS1L_23Sm100TmaWarpSpecializedILi4ELi2ELi32ELb1ELb0EEEJSJ_NSB_IJNST_ISG_SD_EENST_INSC_ILi32EEESD_EEEEESK_NSB_IJNSB_IJlllEEESD_SU_EEESK_S1V_NS1L_6fusion15FusionCallbacksIS1P_NS1W_17LinearCombinationISK_fSK_fLNS_15FloatRoundStyleE2EEESJ_S1T_JEEENSA_5SM1004TMEM4LOAD26SM100_TMEM_LOAD_32dp32b32xES12_NS13_INS14_ILi2ELi4ELi3EEES17_NST_INSB_IJS18_S1R_EEENSB_IJS1R_SD_EEEEEEENSA_39AutoVectorizingCopyWithAssumedAlignmentILi128EEENSA_21SM90_TMA_STORE_IM2COLES2A_S2C_S2C_EEEvvEEEEvNT_6ParamsE)
        .other          _ZN7cutlass13device_kernelINS_4conv6kernel13ConvUniversalINS1_16ConvProblemShapeILNS1_8OperatorE1ELi2EEENS1_10collective14CollectiveConvINS1_47MainloopSm100TmaUmmaWarpSpecializedImplicitGemmILS5_1ELi6ELi2ELi1ELi2EN4cute5tupleIJNSA_1CILi1EEESD_SD_EEEEENSB_IJNSC_ILi128EEESG_NSB_IJNSC_ILi64EEEEEEEEENS_6half_tESK_NSA_8TiledMMAINSA_8MMA_AtomIJNSA_20SM100_MMA_F16BF16_SSISK_SK_fLi128ELi128ELNSA_4UMMA5MajorE0ELSP_1ELNSO_7ScaleInE0ELSQ_0EEEEEENSA_6LayoutISE_NSB_IJNSC_ILi0EEESU_SU_EEEEENSB_IJNSA_10UnderscoreESX_SX_EEEEENS7_6detail27Sm100ImplicitGemmTileTraitsINSA_20SM90_TMA_LOAD_IM2COLENSA_14ComposedLayoutINSA_7SwizzleILi3ELi4ELi3EEENSA_18smem_ptr_flag_bitsILi16EEENST_INSB_IJNSC_ILi8EEESH_EEENSB_IJSH_SD_EEEEEEEvEENS11_INSA_13SM90_TMA_LOADENS13_IS15_S17_NST_INSB_IJSH_S18_EEENSB_IJSD_SH_EEEEEEEvEEEENS_8epilogue10collective18CollectiveEpilogueINS1L_23Sm100TmaWarpSpecializedILi4ELi2ELi32ELb1ELb0EEEJSJ_NSB_IJNST_ISG_SD_EENST_INSC_ILi32EEESD_EEEEESK_NSB_IJNSB_IJlllEEESD_SU_EEESK_S1V_NS1L_6fusion15FusionCallbacksIS1P_NS1W_17LinearCombinationISK_fSK_fLNS_15FloatRoundStyleE2EEESJ_S1T_JEEENSA_5SM1004TMEM4LOAD26SM100_TMEM_LOAD_32dp32b32xES12_NS13_INS14_ILi2ELi4ELi3EEES17_NST_INSB_IJS18_S1R_EEENSB_IJS1R_SD_EEEEEEENSA_39AutoVectorizingCopyWithAssumedAlignmentILi128EEENSA_21SM90_TMA_STORE_IM2COLES2A_S2C_S2C_EEEvvEEEEvNT_6ParamsE,@"STO_CUDA_ENTRY STV_DEFAULT"
_ZN7cutlass13device_kernelINS_4conv6kernel13ConvUniversalINS1_16ConvProblemShapeILNS1_8OperatorE1ELi2EEENS1_10collective14CollectiveConvINS1_47MainloopSm100TmaUmmaWarpSpecializedImplicitGemmILS5_1ELi6ELi2ELi1ELi2EN4cute5tupleIJNSA_1CILi1EEESD_SD_EEEEENSB_IJNSC_ILi128EEESG_NSB_IJNSC_ILi64EEEEEEEEENS_6half_tESK_NSA_8TiledMMAINSA_8MMA_AtomIJNSA_20SM100_MMA_F16BF16_SSISK_SK_fLi128ELi128ELNSA_4UMMA5MajorE0ELSP_1ELNSO_7ScaleInE0ELSQ_0EEEEEENSA_6LayoutISE_NSB_IJNSC_ILi0EEESU_SU_EEEEENSB_IJNSA_10UnderscoreESX_SX_EEEEENS7_6detail27Sm100ImplicitGemmTileTraitsINSA_20SM90_TMA_LOAD_IM2COLENSA_14ComposedLayoutINSA_7SwizzleILi3ELi4ELi3EEENSA_18smem_ptr_flag_bitsILi16EEENST_INSB_IJNSC_ILi8EEESH_EEENSB_IJSH_SD_EEEEEEEvEENS11_INSA_13SM90_TMA_LOADENS13_IS15_S17_NST_INSB_IJSH_S18_EEENSB_IJSD_SH_EEEEEEEvEEEENS_8epilogue10collective18CollectiveEpilogueINS1L_23Sm100TmaWarpSpecializedILi4ELi2ELi32ELb1ELb0EEEJSJ_NSB_IJNST_ISG_SD_EENST_INSC_ILi32EEESD_EEEEESK_NSB_IJNSB_IJlllEEESD_SU_EEESK_S1V_NS1L_6fusion15FusionCallbacksIS1P_NS1W_17LinearCombinationISK_fSK_fLNS_15FloatRoundStyleE2EEESJ_S1T_JEEENSA_5SM1004TMEM4LOAD26SM100_TMEM_LOAD_32dp32b32xES12_NS13_INS14_ILi2ELi4ELi3EEES17_NST_INSB_IJS18_S1R_EEENSB_IJS1R_SD_EEEEEEENSA_39AutoVectorizingCopyWithAssumedAlignmentILi128EEENSA_21SM90_TMA_STORE_IM2COLES2A_S2C_S2C_EEEvvEEEEvNT_6ParamsE:
[----:B------:R-:W1:Y:S01]  /*0000*/  LDC R1, c[0x0][0x37c] ;  /* 0x0000df00ff017b82 */ /* 0x000e620000000800 */
[----:B------:R-:W2:Y:S01]  /*0010*/  S2R R101, SR_TID.X ;  /* 0x0000000000657919 */ /* 0x000ea20000002100 */
[----:B------:R-:W3:Y:S01]  /*0020*/  LDCU.64 UR4, c[0x0][0x890] ;  /* 0x00011200ff0477ac */ /* 0x000ee20008000a00 */
[----:B-1----:R-:W-:Y:S01]  /*0030*/  VIADD R1, R1, 0xfffffff8 ;  /* 0xfffffff801017836 */ /* 0x002fe20000000000 */
[----:B------:R-:W-:Y:S02]  /*0040*/  PRMT R92, RZ, 0x7610, R92 ;  /* 0x00007610ff5c7816 */ /* 0x000fe4000000005c */
[----:B------:R-:W-:Y:S01]  /*0050*/  ELECT P5, URZ, PT ;  /* 0x0000000000ff782f */ /* 0x000fe200038a0000 */
[----:B------:R-:W1:Y:S01]  /*0060*/  LDCU.64 UR48, c[0x0][0x358] ;  /* 0x00006b00ff3077ac */ /* 0x000e620008000a00 */
[----:B---3--:R-:W-:-:S04]  /*0070*/  UISETP.NE.U32.AND UP0, UPT, UR4, URZ, UPT ;  /* 0x000000ff0400728c */ /* 0x008fc8000bf05070 */
[----:B------:R-:W-:Y:S01]  /*0080*/  UISETP.NE.AND.EX UP0, UPT, UR5, URZ, UPT, UP0 ;  /* 0x000000ff0500728c */ /* 0x000fe2000bf05300 */
[----:B--2---:R-:W-:-:S05]  /*0090*/  SHF.R.U32.HI R103, RZ, 0x5, R101 ;  /* 0x00000005ff677819 */ /* 0x004fca0000011665 */
[----:B------:R-:W2:Y:S02]  /*00a0*/  SHFL.IDX PT, R0, R103, RZ, 0x1f ;  /* 0x00001fff67007589 */ /* 0x000ea400000e0000 */
[----:B--2---:R-:W-:Y:S01]  /*00b0*/  R2UR UR8, R0 ;  /* 0x00000000000872ca */ /* 0x004fe200000e0000 */
[----:B-1----:R-:W-:-:S14]  /*00c0*/  BRA.U UP0, `(.L_x_0) ;  /* 0x00000001002c7547 */ /* 0x002fdc000b800000 */
[----:B------:R-:W1:Y:S02]  /*00d0*/  LDCU.64 UR6, c[0x0][0x888] ;  /* 0x00011100ff0677ac */ /* 0x000e640008000a00 */
[----:B-1----:R-:W-:-:S04]  /*00e0*/  UISETP.NE.U32.AND UP0, UPT, UR6, URZ, UPT ;  /* 0x000000ff0600728c */ /* 0x002fc8000bf05070 */
[----:B------:R-:W-:-:S09]  /*00f0*/  UISETP.NE.AND.EX UP0, UPT, UR7, URZ, UPT, UP0 ;  /* 0x000000ff0700728c */ /* 0x000fd2000bf05300 */
[----:B------:R-:W-:Y:S05]  /*0100*/  BRA.U !UP0, `(.L_x_1) ;  /* 0x0000000108107547 */ /* 0x000fea000b800000 */
[----:B------:R-:W1:Y:S02]  /*0110*/  LDC.64 R2, c[0x0][0x888] ;  /* 0x00022200ff027b82 */ /* 0x000e640000000a00 */
[----:B-1----:R1:W5:Y:S01]  /*0120*/  LDG.E R49, desc[UR48][R2.64] ;  /* 0x0000003002317981 */ /* 0x002362000c1e1900 */
[----:B------:R-:W-:Y:S01]  /*0130*/  HFMA2 R92, -RZ, RZ, 0, 5.9604644775390625e-08 ;  /* 0x00000001ff5c7431 */ /* 0x000fe200000001ff */
[----:B------:R-:W-:Y:S05]  /*0140*/  BRA `(.L_x_0) ;  /* 0x00000000000c7947 */ /* 0x000fea0003800000 */
.L_x_1:
[----:B------:R-:W1:Y:S01]  /*0150*/  LDCU UR6, c[0x0][0x880] ;  /* 0x00011000ff0677ac */ /* 0x000e620008000800 */
[----:B------:R-:W-:Y:S01]  /*0160*/  HFMA2 R92, -RZ, RZ, 0, 5.9604644775390625e-08 ;  /* 0x00000001ff5c7431 */ /* 0x000fe200000001ff */
[----:B-1----:R-:W-:-:S07]  /*0170*/  MOV R49, UR6 ;  /* 0x0000000600317c02 */ /* 0x002fce0008000f00 */
.L_x_0:
[----:B------:R-:W2:Y:S02]  /*0180*/  LDCU.64 UR6, c[0x0][0x8b0] ;  /* 0x00011600ff0677ac */ /* 0x000ea40008000a00 */
[----:B--2---:R-:W-:-:S04]  /*0190*/  UISETP.NE.U32.AND UP0, UPT, UR6, URZ, UPT ;  /* 0x000000ff0600728c */ /* 0x004fc8000bf05070 */
[----:B------:R-:W-:-:S09]  /*01a0*/  UISETP.NE.AND.EX UP0, UPT, UR7, URZ, UPT, UP0 ;  /* 0x000000ff0700728c */ /* 0x000fd2000bf05300 */
[----:B------:R-:W-:Y:S05]  /*01b0*/  BRA.U UP0, `(.L_x_2) ;  /* 0x0000000100247547 */ /* 0x000fea000b800000 */
[----:B------:R-:W2:Y:S02]  /*01c0*/  LDCU.64 UR6, c[0x0][0x8a8] ;  /* 0x00011500ff0677ac */ /* 0x000ea40008000a00 */
[----:B--2---:R-:W-:-:S04]  /*01d0*/  UISETP.NE.U32.AND UP0, UPT, UR6, URZ, UPT ;  /* 0x000000ff0600728c */ /* 0x004fc8000bf05070 */
[----:B------:R-:W-:-:S09]  /*01e0*/  UISETP.NE.AND.EX UP0, UPT, UR7, URZ, UPT, UP0 ;  /* 0x000000ff0700728c */ /* 0x000fd2000bf05300 */
[----:B------:R-:W-:Y:S05]  /*01f0*/  BRA.U !UP0, `(.L_x_3) ;  /* 0x00000001080c7547 */ /* 0x000fea000b800000 */
[----:B-1----:R-:W1:Y:S02]  /*0200*/  LDC.64 R2, c[0x0][0x8a8] ;  /* 0x00022a00ff027b82 */ /* 0x002e640000000a00 */
[----:B-1----:R2:W5:Y:S01]  /*0210*/  LDG.E R47, desc[UR48][R2.64] ;  /* 0x00000030022f7981 */ /* 0x002562000c1e1900 */
[----:B------:R-:W-:Y:S05]  /*0220*/  BRA `(.L_x_2) ;  /* 0x0000000000087947 */ /* 0x000fea0003800000 */
.L_x_3:
[----:B------:R-:W2:Y:S02]  /*0230*/  LDCU UR6, c[0x0][0x8a0] ;  /* 0x00011400ff0677ac */ /* 0x000ea40008000800 */
[----:B--2---:R-:W-:Y:S02]  /*0240*/  MOV R47, UR6 ;  /* 0x00000006002f7c02 */ /* 0x004fe40008000f00 */
.L_x_2:
[----:B------:R-:W-:Y:S01]  /*0250*/  IMAD.U32 R0, RZ, RZ, UR8 ;  /* 0x00000008ff007e24 */ /* 0x000fe2000f8e00ff */
[----:B------:R-:W-:Y:S04]  /*0260*/  BSSY.RECONVERGENT B0, `(.L_x_4) ;  /* 0x000000c000007945 */ /* 0x000fe80003800200 */
[C---:B------:R-:W-:Y:S02]  /*0270*/  ISETP.NE.OR P1, PT, R0.reuse, 0x1, !P5 ;  /* 0x000000010000780c */ /* 0x040fe40006f25670 */
[----:B------:R-:W-:-:S11]  /*0280*/  ISETP.NE.OR P0, PT, R0, 0x3, !P5 ;  /* 0x000000030000780c */ /* 0x000fd60006f05670 */
[----:B------:R-:W-:Y:S05]  /*0290*/  @P1 BRA `(.L_x_5) ;  /* 0x0000000000201947 */ /* 0x000fea0003800000 */
[----:B------:R-:W3:Y:S02]  /*02a0*/  LDCU.64 UR6, c[0x0][0x348] ;  /* 0x00006900ff0677ac */ /* 0x000ee40008000a00 */
[----:B---3--:R-:W-:Y:S02]  /*02b0*/  UIADD3 UR10, UP1, UPT, UR6, 0x80, URZ ;  /* 0x00000080060a7890 */ /* 0x008fe4000ff3e0ff */
[----:B------:R-:W-:Y:S02]  /*02c0*/  UIADD3 UR6, UP0, UPT, UR6, 0x180, URZ ;  /* 0x0000018006067890 */ /* 0x000fe4000ff1e0ff */
[----:B------:R-:W-:Y:S02]  /*02d0*/  UIADD3.X UR11, UPT, UPT, URZ, UR7, URZ, UP1, !UPT ;  /* 0x00000007ff0b7290 */ /* 0x000fe40008ffe4ff */
[----:B------:R-:W-:-:S07]  /*02e0*/  UIADD3.X UR7, UPT, UPT, URZ, UR7, URZ, UP0, !UPT ;  /* 0x00000007ff077290 */ /* 0x000fce00087fe4ff */
[----:B------:R3:W-:Y:S02]  /*02f0*/  UTMACCTL.PF [UR10] ;  /* 0x000000000a0079b9 */ /* 0x0007e40008040000 */
[----:B------:R3:W-:Y:S02]  /*0300*/  UTMACCTL.PF [UR6] ;  /* 0x00000000060079b9 */ /* 0x0007e40008040000 */
[----:B---3--:R-:W-:Y:S01]  /*0310*/  NOP ;  /* 0x0000000000007918 */ /* 0x008fe20000000000 */
.L_x_5:
[----:B------:R-:W-:Y:S05]  /*0320*/  BSYNC.RECONVERGENT B0 ;  /* 0x0000000000007941 */ /* 0x000fea0003800200 */
.L_x_4:
[----:B------:R-:W-:Y:S04]  /*0330*/  BSSY.RECONVERGENT B0, `(.L_x_6) ;  /* 0x000000a000007945 */ /* 0x000fe80003800200 */
        /* <DEDUP_REMOVED lines=9> */
.L_x_7:
[----:B------:R-:W-:Y:S05]  /*03d0*/  BSYNC.RECONVERGENT B0 ;  /* 0x0000000000007941 */ /* 0x000fea0003800200 */
.L_x_6:
[----:B------:R-:W3:Y:S01]  /*03e0*/  LDCU.64 UR6, c[0x0][0x888] ;  /* 0x00011100ff0677ac */ /* 0x000ee20008000a00 */
[----:B------:R-:W-:Y:S02]  /*03f0*/  UISETP.EQ.U32.AND UP1, UPT, UR4, URZ, UPT ;  /* 0x000000ff0400728c */ /* 0x000fe4000bf22070 */
[----:B------:R-:W-:Y:S02]  /*0400*/  UPLOP3.LUT UP2, UPT, UPT, UPT, UPT, 0x80, 0x8 ;  /* 0x000000000008789c */ /* 0x000fe40003f4f070 */
[----:B---3--:R-:W-:-:S04]  /*0410*/  UISETP.NE.U32.AND UP0, UPT, UR6, URZ, UPT ;  /* 0x000000ff0600728c */ /* 0x008fc8000bf05070 */
[----:B------:R-:W-:-:S04]  /*0420*/  UISETP.NE.AND.EX UP0, UPT, UR7, URZ, UPT, UP0 ;  /* 0x000000ff0700728c */ /* 0x000fc8000bf05300 */
[----:B------:R-:W-:-:S04]  /*0430*/  UISETP.EQ.OR.EX UP3, UPT, UR5, URZ, !UP0, UP1 ;  /* 0x000000ff0500728c */ /* 0x000fc8000c762710 */
[----:B------:R-:W-:-:S05]  /*0440*/  UP2UR UR53, UPR, URZ, 0x8 ;  /* 0x00000008ff357883 */ /* 0x000fca0008000000 */
[----:B------:R-:W-:Y:S07]  /*0450*/  BRA.U !UP3, `(.L_x_8) ;  /* 0x000000010b207547 */ /* 0x000fee000b800000 */
[----:B------:R-:W-:Y:S01]  /*0460*/  UISETP.NE.U32.AND UP2, UPT, UR4, URZ, UPT ;  /* 0x000000ff0400728c */ /* 0x000fe2000bf45070 */
[----:B-----5:R-:W-:Y:S01]  /*0470*/  FSETP.NEU.AND P0, PT, R49, RZ, PT ;  /* 0x000000ff3100720b */ /* 0x020fe20003f0d000 */
[----:B------:R-:W-:Y:S02]  /*0480*/  USEL UR4, URZ, 0xffffffff, UP0 ;  /* 0xffffffffff047887 */ /* 0x000fe40008000000 */
[----:B------:R-:W-:-:S10]  /*0490*/  UISETP.NE.AND.EX UP2, UPT, UR5, URZ, UPT, UP2 ;  /* 0x000000ff0500728c */ /* 0x000fd4000bf45320 */
[----:B------:R-:W-:Y:S01]  /*04a0*/  VOTEU.ANY UP1, P0 ;  /* 0x0000000000ff7886 */ /* 0x000fe20000020100 */
[----:B------:R-:W-:-:S04]  /*04b0*/  @!UP2 USEL UR4, URZ, 0xffffffff, UP1 ;  /* 0xffffffffff04a887 */ /* 0x000fc80008800000 */
[----:B------:R-:W-:-:S04]  /*04c0*/  ULOP3.LUT UR4, UR4, 0x1, URZ, 0xc0, !UPT ;  /* 0x0000000104047892 */ /* 0x000fc8000f8ec0ff */
[----:B------:R-:W-:-:S11]  /*04d0*/  UISETP.NE.U32.AND UP2, UPT, UR4, 0x1, UPT ;  /* 0x000000010400788c */ /* 0x000fd6000bf45070 */
.L_x_8:
[----:B-12---:R-:W1:Y:S01]  /*04e0*/  SHFL.IDX PT, R2, R103, RZ, 0x1f ;  /* 0x00001fff67027589 */ /* 0x006e6200000e0000 */
[----:B------:R-:W-:-:S04]  /*04f0*/  UISETP.NE.AND UP1, UPT, UR8, 0x2, UPT ;  /* 0x000000020800788c */ /* 0x000fc8000bf25270 */
[----:B------:R-:W-:Y:S01]  /*0500*/  USEL UR6, URZ, 0x1, UP1 ;  /* 0x00000001ff067887 */ /* 0x000fe20008800000 */
[----:B-1----:R-:W-:-:S13]  /*0510*/  ISETP.NE.AND P0, PT, R2, RZ, PT ;  /* 0x000000ff0200720c */ /* 0x002fda0003f05270 */
[----:B------:R-:W-:Y:S05]  /*0520*/  @P0 BRA `(.L_x_9) ;  /* 0x0000000000580947 */ /* 0x000fea0003800000 */
[----:B------:R-:W1:Y:S01]  /*0530*/  S2UR UR5, SR_CgaCtaId ;  /* 0x00000000000579c3 */ /* 0x000e620000008800 */
[----:B------:R-:W-:Y:S01]  /*0540*/  UMOV UR7, 0x400 ;  /* 0x0000040000077882 */ /* 0x000fe20000000000 */
[----:B------:R-:W-:Y:S01]  /*0550*/  UMOV UR4, 0x1 ;  /* 0x0000000100047882 */ /* 0x000fe20000000000 */
[----:B------:R-:W-:Y:S01]  /*0560*/  ELECT P0, URZ, PT ;  /* 0x0000000000ff782f */ /* 0x000fe20003800000 */
[----:B------:R-:W-:-:S04]  /*0570*/  UIADD3 UR10, UPT, UPT, -UR4, 0x100000, URZ ;  /* 0x00100000040a7890 */ /* 0x000fc8000fffe1ff */
[----:B------:R-:W-:Y:S02]  /*0580*/  USHF.L.U32 UR11, UR10, 0xb, URZ ;  /* 0x0000000b0a0b7899 */ /* 0x000fe400080006ff */
[----:B------:R-:W-:Y:S02]  /*0590*/  USHF.L.U32 UR10, UR10, 0x1, URZ ;  /* 0x000000010a0a7899 */ /* 0x000fe400080006ff */
[----:B-1----:R-:W-:Y:S01]  /*05a0*/  ULEA UR5, UR5, UR7, 0x18 ;  /* 0x0000000705057291 */ /* 0x002fe2000f8ec0ff */
[----:B------:R-:W1:Y:S11]  /*05b0*/  FENCE.VIEW.ASYNC.S ;  /* 0x00000000000073c6 */ /* 0x000e760000000000 */
[----:B-1----:R1:W2:Y:S01]  /*05c0*/  SYNCS.EXCH.64 URZ, [UR5], UR10 ;  /* 0x0000000a05ff75b2 */ /* 0x0022a20008000100 */
[----:B------:R1:W3:Y:S01]  /*05d0*/  SYNCS.EXCH.64 URZ, [UR5+0x30], UR10 ;  /* 0x0000300a05ff75b2 */ /* 0x0002e20008000100 */
[----:B------:R1:W4:Y:S01]  /*05e0*/  SYNCS.EXCH.64 URZ, [UR5+0x8], UR10 ;  /* 0x0000080a05ff75b2 */ /* 0x0003220008000100 */
[----:B------:R1:W1:Y:S01]  /*05f0*/  SYNCS.EXCH.64 URZ, [UR5+0x38], UR10 ;  /* 0x0000380a05ff75b2 */ /* 0x0002620008000100 */
        /* <DEDUP_REMOVED lines=8> */
[----:B------:R-:W-:Y:S01]  /*0680*/  NOP ;  /* 0x0000000000007918 */ /* 0x000fe20000000000 */
.L_x_9:
[----:B------:R-:W2:Y:S01]  /*0690*/  SHFL.IDX PT, R2, R103, RZ, 0x1f ;  /* 0x00001fff67027589 */ /* 0x000ea200000e0000 */
[----:B------:R-:W-:Y:S01]  /*06a0*/  NOP ;  /* 0x0000000000007918 */ /* 0x000fe20000000000 */
[----:B--2---:R-:W-:-:S13]  /*06b0*/  ISETP.NE.AND P0, PT, R2, 0x1, PT ;  /* 0x000000010200780c */ /* 0x004fda0003f05270 */
[----:B------:R-:W-:Y:S05]  /*06c0*/  @P0 BRA `(.L_x_10) ;  /* 0x0000000000580947 */ /* 0x000fea0003800000 */
[----:B------:R-:W2:Y:S01]  /*06d0*/  S2UR UR7, SR_CgaCtaId ;  /* 0x00000000000779c3 */ /* 0x000ea20000008800 */
[----:B------:R-:W-:Y:S01]  /*06e0*/  UMOV UR9, 0x400 ;  /* 0x0000040000097882 */ /* 0x000fe20000000000 */
[----:B-1----:R-:W-:Y:S01]  /*06f0*/  UMOV UR5, 0x20 ;  /* 0x0000002000057882 */ /* 0x002fe20000000000 */
[----:B------:R-:W-:Y:S01]  /*0700*/  UMOV UR4, 0x80 ;  /* 0x0000008000047882 */ /* 0x000fe20000000000 */
[----:B------:R-:W-:-:S04]  /*0710*/  UIADD3 UR10, UPT, UPT, -UR5, 0x100000, URZ ;  /* 0x00100000050a7890 */ /* 0x000fc8000fffe1ff */
[----:B------:R-:W-:Y:S02]  /*0720*/  USHF.L.U32 UR11, UR10, 0xb, URZ ;  /* 0x0000000b0a0b7899 */ /* 0x000fe400080006ff */
[----:B------:R-:W-:Y:S02]  /*0730*/  USHF.L.U32 UR10, UR10, 0x1, URZ ;  /* 0x000000010a0a7899 */ /* 0x000fe400080006ff */
[----:B------:R-:W-:-:S04]  /*0740*/  UIADD3 UR4, UPT, UPT, -UR4, 0x100000, URZ ;  /* 0x0010000004047890 */ /* 0x000fc8000fffe1ff */
[----:B------:R-:W-:Y:S02]  /*0750*/  USHF.L.U32 UR5, UR4, 0xb, URZ ;  /* 0x0000000b04057899 */ /* 0x000fe400080006ff */
[----:B------:R-:W-:Y:S01]  /*0760*/  USHF.L.U32 UR4, UR4, 0x1, URZ ;  /* 0x0000000104047899 */ /* 0x000fe200080006ff */
[----:B------:R-:W-:Y:S01]  /*0770*/  ELECT P0, URZ, PT ;  /* 0x0000000000ff782f */ /* 0x000fe20003800000 */
[----:B--2---:R-:W-:Y:S01]  /*0780*/  ULEA UR7, UR7, UR9, 0x18 ;  /* 0x0000000907077291 */ /* 0x004fe2000f8ec0ff */
[----:B------:R-:W1:Y:S11]  /*0790*/  FENCE.VIEW.ASYNC.S ;  /* 0x00000000000073c6 */ /* 0x000e760000000000 */
[----:B-1----:R2:W1:Y:S01]  /*07a0*/  SYNCS.EXCH.64 URZ, [UR7+0x60], UR10 ;  /* 0x0000600a07ff75b2 */ /* 0x0024620008000100 */
[----:B------:R2:W1:Y:S01]  /*07b0*/  SYNCS.EXCH.64 URZ, [UR7+0x80], UR4 ;  /* 0x0000800407ff75b2 */ /* 0x0004620008000100 */
[----:B------:R2:W1:Y:S01]  /*07c0*/  SYNCS.EXCH.64 URZ, [UR7+0x68], UR10 ;  /* 0x0000680a07ff75b2 */ /* 0x0004620008000100 */
[----:B------:R2:W1:Y:S01]  /*07d0*/  SYNCS.EXCH.64 URZ, [UR7+0x88], UR4 ;  /* 0x0000880407ff75b2 */ /* 0x0004620008000100 */
[----:B------:R2:W1:Y:S01]  /*07e0*/  SYNCS.EXCH.64 URZ, [UR7+0x70], UR10 ;  /* 0x0000700a07ff75b2 */ /* 0x0004620008000100 */
[----:B------:R2:W1:Y:S01]  /*07f0*/  SYNCS.EXCH.64 URZ, [UR7+0x90], UR4 ;  /* 0x0000900407ff75b2 */ /* 0x0004620008000100 */
[----:B------:R2:W1:Y:S01]  /*0800*/  SYNCS.EXCH.64 URZ, [UR7+0x78], UR10 ;  /* 0x0000780a07ff75b2 */ /* 0x0004620008000100 */
[----:B------:R2:W1:Y:S02]  /*0810*/  SYNCS.EXCH.64 URZ, [UR7+0x98], UR4 ;  /* 0x0000980407ff75b2 */ /* 0x0004640008000100 */
[----:B--2---:R-:W-:Y:S01]  /*0820*/  NOP ;  /* 0x0000000000007918 */ /* 0x004fe20000000000 */
.L_x_10:
[----:B------:R-:W2:Y:S01]  /*0830*/  SHFL.IDX PT, R2, R103, RZ, 0x1f ;  /* 0x00001fff67027589 */ /* 0x000ea200000e0000 */
[----:B------:R-:W-:Y:S01]  /*0840*/  NOP ;  /* 0x0000000000007918 */ /* 0x000fe20000000000 */
[----:B--2---:R-:W-:-:S13]  /*0850*/  ISETP.NE.AND P0, PT, R2, 0x3, PT ;  /* 0x000000030200780c */ /* 0x004fda0003f05270 */
[----:B------:R-:W-:Y:S05]  /*0860*/  @P0 BRA `(.L_x_11) ;  /* 0x0000000000300947 */ /* 0x000fea0003800000 */
[----:B-1----:R-:W1:Y:S01]  /*0870*/  S2UR UR5, SR_CgaCtaId ;  /* 0x00000000000579c3 */ /* 0x002e620000008800 */
        /* <DEDUP_REMOVED lines=8> */
[----:B-1----:R2:W1:Y:S01]  /*0900*/  SYNCS.EXCH.64 URZ, [UR5+0xa0], UR10 ;  /* 0x0000a00a05ff75b2 */ /* 0x0024620008000100 */
[----:B------:R2:W1:Y:S02]  /*0910*/  SYNCS.EXCH.64 URZ, [UR5+0xa8], UR10 ;  /* 0x0000a80a05ff75b2 */ /* 0x0004640008000100 */
[----:B--2---:R-:W-:Y:S01]  /*0920*/  NOP ;  /* 0x0000000000007918 */ /* 0x004fe20000000000 */
.L_x_11:
[----:B------:R-:W2:Y:S01]  /*0930*/  SHFL.IDX PT, R2, R103, RZ, 0x1f ;  /* 0x00001fff67027589 */ /* 0x000ea200000e0000 */
[----:B------:R-:W-:Y:S01]  /*0940*/  NOP ;  /* 0x0000000000007918 */ /* 0x000fe20000000000 */
[----:B--2---:R-:W-:-:S13]  /*0950*/  ISETP.NE.AND P0, PT, R2, 0x4, PT ;  /* 0x000000040200780c */ /* 0x004fda0003f05270 */
[----:B------:R-:W-:Y:S05]  /*0960*/  @P0 BRA `(.L_x_12) ;  /* 0x0000000000440947 */ /* 0x000fea0003800000 */
[----:B-1----:R-:W1:Y:S01]  /*0970*/  S2UR UR5, SR_CgaCtaId ;  /* 0x00000000000579c3 */ /* 0x002e620000008800 */
[----:B------:R-:W-:Y:S01]  /*0980*/  UMOV UR9, 0x100 ;  /* 0x0000010000097882 */ /* 0x000fe20000000000 */
[----:B------:R-:W-:Y:S01]  /*0990*/  UMOV UR7, 0x400 ;  /* 0x0000040000077882 */ /* 0x000fe20000000000 */
[----:B------:R-:W-:Y:S01]  /*09a0*/  USEL UR9, UR9, 0xe0, UP2 ;  /* 0x000000e009097887 */ /* 0x000fe20009000000 */
[----:B------:R-:W-:Y:S01]  /*09b0*/  UMOV UR4, 0x1 ;  /* 0x0000000100047882 */ /* 0x000fe20000000000 */
[----:B------:R-:W-:Y:S01]  /*09c0*/  ELECT P0, URZ, PT ;  /* 0x0000000000ff782f */ /* 0x000fe20003800000 */
[----:B------:R-:W-:-:S04]  /*09d0*/  UIADD3 UR10, UPT, UPT, -UR4, 0x100000, URZ ;  /* 0x00100000040a7890 */ /* 0x000fc8000fffe1ff */
[----:B------:R-:W-:Y:S02]  /*09e0*/  USHF.L.U32 UR11, UR10, 0xb, URZ ;  /* 0x0000000b0a0b7899 */ /* 0x000fe400080006ff */
[----:B------:R-:W-:Y:S02]  /*09f0*/  USHF.L.U32 UR10, UR10, 0x1, URZ ;  /* 0x000000010a0a7899 */ /* 0x000fe400080006ff */
        /* <DEDUP_REMOVED lines=8> */
.L_x_12:
        /* <DEDUP_REMOVED lines=20> */
[----:B------:R2:W1:Y:S02]  /*0bc0*/  SYNCS.EXCH.64 URZ, [UR7+0xd8], UR4 ;  /* 0x0000d80407ff75b2 */ /* 0x0004640008000100 */
[----:B--2---:R-:W-:Y:S01]  /*0bd0*/  NOP ;  /* 0x0000000000007918 */ /* 0x004fe20000000000 */
.L_x_13:
[----:B-1----:R-:W1:Y:S01]  /*0be0*/  S2UR UR5, SR_CTAID.X ;  /* 0x00000000000579c3 */ /* 0x002e620000002500 */
[----:B------:R-:W-:-:S05]  /*0bf0*/  CS2R.32 R91, SR_CgaSize ;  /* 0x00000000005b7805 */ /* 0x000fca0000008a00 */
[----:B------:R-:W-:-:S05]  /*0c00*/  IMAD R91, R91, -0xa0, RZ ;  /* 0xffffff605b5b7824 */ /* 0x000fca00078e02ff */
[----:B------:R-:W-:-:S14]  /*0c10*/  R2UR UR9, R91 ;  /* 0x000000005b0972ca */ /* 0x000fdc00000e0000 */
[----:B------:R-:W2:Y:S01]  /*0c20*/  LDCU UR9, c[0x0][UR9+0x2b0] ;  /* 0x00005600090977ac */ /* 0x000ea20008000800 */
[----:B------:R-:W-:Y:S01]  /*0c30*/  NOP ;  /* 0x0000000000007918 */ /* 0x000fe20000000000 */
[----:B------:R-:W-:-:S05]  /*0c40*/  CS2R.32 R91, SR_CgaSize ;  /* 0x00000000005b7805 */ /* 0x000fca0000008a00 */
[----:B------:R-:W-:-:S05]  /*0c50*/  IMAD R91, R91, -0xa0, RZ ;  /* 0xffffff605b5b7824 */ /* 0x000fca00078e02ff */
[----:B------:R-:W-:-:S14]  /*0c60*/  R2UR UR7, R91 ;  /* 0x000000005b0772ca */ /* 0x000fdc00000e0000 */
[----:B------:R-:W3:Y:S01]  /*0c70*/  LDCU UR7, c[0x0][UR7+0x2b4] ;  /* 0x00005680070777ac */ /* 0x000ee20008000800 */
[----:B------:R-:W4:Y:S08]  /*0c80*/  S2UR UR4, SR_CTAID.Y ;  /* 0x00000000000479c3 */ /* 0x000f300000002600 */
[----:B------:R-:W3:Y:S01]  /*0c90*/  LDC R10, c[0x0][0xb24] ;  /* 0x0002c900ff0a7b82 */ /* 0x000ee20000000800 */
[----:B-1----:R-:W-:-:S02]  /*0ca0*/  I2FP.F32.U32 R91, UR5 ;  /* 0x00000005005b7c45 */ /* 0x002fc40008201000 */
[----:B------:R-:W-:-:S05]  /*0cb0*/  CS2R.32 R3, SR_CgaSize ;  /* 0x0000000000037805 */ /* 0x000fca0000008a00 */
[----:B------:R-:W-:-:S06]  /*0cc0*/  IMAD R3, R3, -0xa0, RZ ;  /* 0xffffff6003037824 */ /* 0x000fcc00078e02ff */
[----:B------:R-:W1:Y:S01]  /*0cd0*/  LDC R3, c[0x0][R3+0x2a0] ;  /* 0x0000a80003037b82 */ /* 0x000e620000000800 */
[----:B------:R-:W-:Y:S01]  /*0ce0*/  MOV R17, UR5 ;  /* 0x0000000500117c02 */ /* 0x000fe20008000f00 */
[----:B--2---:R-:W-:Y:S01]  /*0cf0*/  FMUL R91, R91, UR9 ;  /* 0x000000095b5b7c20 */ /* 0x004fe20008400000 */
[----:B----4-:R-:W-:Y:S02]  /*0d00*/  I2FP.F32.U32 R90, UR4 ;  /* 0x00000004005a7c45 */ /* 0x010fe40008201000 */
[----:B------:R-:W-:-:S05]  /*0d10*/  CS2R.32 R2, SR_CgaSize ;  /* 0x0000000000027805 */ /* 0x000fca0000008a00 */
[----:B------:R-:W-:-:S06]  /*0d20*/  IMAD R2, R2, -0xa0, RZ ;  /* 0xffffff6002027824 */ /* 0x000fcc00078e02ff */
[----:B------:R-:W2:Y:S01]  /*0d30*/  LDC R2, c[0x0][R2+0x2a4] ;  /* 0x0000a90002027b82 */ /* 0x000ea20000000800 */
[----:B------:R-:W-:Y:S01]  /*0d40*/  MOV R14, UR4 ;  /* 0x00000004000e7c02 */ /* 0x000fe20008000f00 */
[----:B------:R-:W4:Y:S01]  /*0d50*/  F2I.U32.TRUNC.NTZ R91, R91 ;  /* 0x0000005b005b7305 */ /* 0x000f22000020f000 */
[----:B---3--:R-:W-:-:S05]  /*0d60*/  FMUL R90, R90, UR7 ;  /* 0x000000075a5a7c20 */ /* 0x008fca0008400000 */
[----:B------:R-:W-:Y:S01]  /*0d70*/  BAR.SYNC.DEFER_BLOCKING 0x0 ;  /* 0x0000000000007b1d */ /* 0x000fe20000010000 */
[----:B------:R-:W-:-:S05]  /*0d80*/  ISETP.GE.AND P0, PT, R10, 0x1, PT ;  /* 0x000000010a00780c */ /* 0x000fca0003f06270 */
[----:B------:R-:W3:Y:S02]  /*0d90*/  F2I.U32.TRUNC.NTZ R90, R90 ;  /* 0x0000005a005a7305 */ /* 0x000ee4000020f000 */
[----:B------:R-:W2:Y:S01]  /*0da0*/  S2UR UR57, SR_CTAID.Z ;  /* 0x00000000003979c3 */ /* 0x000ea20000002700 */
[----:B----4-:R-:W-:-:S05]  /*0db0*/  IADD3 R91, PT, PT, -R91, RZ, RZ ;  /* 0x000000ff5b5b7210 */ /* 0x010fca0007ffe1ff */
[----:B-1----:R-:W-:Y:S01]  /*0dc0*/  IMAD R91, R3, R91, UR5 ;  /* 0x00000005035b7e24 */ /* 0x002fe2000f8e025b */
[----:B---3--:R-:W-:-:S05]  /*0dd0*/  IADD3 R90, PT, PT, -R90, RZ, RZ ;  /* 0x000000ff5a5a7210 */ /* 0x008fca0007ffe1ff */
[----:B--2---:R-:W-:Y:S01]  /*0de0*/  IMAD R90, R2, R90, UR4 ;  /* 0x00000004025a7e24 */ /* 0x004fe2000f8e025a */
[----:B------:R-:W-:Y:S06]  /*0df0*/  @!P0 BRA `(.L_x_14) ;  /* 0x0000000000b88947 */ /* 0x000fec0003800000 */
[----:B------:R-:W1:Y:S01]  /*0e00*/  LDC.64 R4, c[0x0][0xb18] ;  /* 0x0002c600ff047b82 */ /* 0x000e620000000a00 */
[----:B------:R-:W-:-:S07]  /*0e10*/  ISETP.NE.AND P0, PT, R10, 0x1, PT ;  /* 0x000000010a00780c */ /* 0x000fce0003f05270 */
[----:B------:R-:W2:Y:S08]  /*0e20*/  LDC R9, c[0x0][0xb0c] ;  /* 0x0002c300ff097b82 */ /* 0x000eb00000000800 */
[----:B------:R-:W3:Y:S08]  /*0e30*/  LDC R12, c[0x0][0x370] ;  /* 0x0000dc00ff0c7b82 */ /* 0x000ef00000000800 */
[----:B------:R-:W4:Y:S01]  /*0e40*/  LDC R11, c[0x0][0x374] ;  /* 0x0000dd00ff0b7b82 */ /* 0x000f220000000800 */
[----:B-1----:R-:W-:-:S07]  /*0e50*/  ISETP.NE.AND P1, PT, R4, 0x1, PT ;  /* 0x000000010400780c */ /* 0x002fce0003f25270 */
[----:B------:R-:W3:Y:S01]  /*0e60*/  LDC.64 R6, c[0x0][0xb10] ;  /* 0x0002c400ff067b82 */ /* 0x000ee20000000a00 */
[----:B--2---:R-:W-:-:S07]  /*0e70*/  ISETP.NE.AND P2, PT, R9, 0x1, PT ;  /* 0x000000010900780c */ /* 0x004fce0003f45270 */
[----:B------:R-:W1:Y:S08]  /*0e80*/  LDC R8, c[0x0][0xb20] ;  /* 0x0002c800ff087b82 */ /* 0x000e700000000800 */
[----:B------:R-:W2:Y:S01]  /*0e90*/  LDC.64 R2, c[0x0][0xb28] ;  /* 0x0002ca00ff027b82 */ /* 0x000ea20000000a00 */
[----:B----4-:R-:W-:-:S04]  /*0ea0*/  IMAD.HI.U32 R13, R11, R5, RZ ;  /* 0x000000050b0d7227 */ /* 0x010fc800078e00ff */
[----:B------:R-:W-:-:S04]  /*0eb0*/  IMAD.HI.U32 R5, R14, R5, RZ ;  /* 0x000000050e057227 */ /* 0x000fc800078e00ff */
[----:B---3--:R-:W-:-:S05]  /*0ec0*/  IMAD.HI.U32 R15, R12, R6, RZ ;  /* 0x000000060c0f7227 */ /* 0x008fca00078e00ff */
[-C--:B------:R-:W-:Y:S01]  /*0ed0*/  @P2 SHF.R.U32.HI R12, RZ, R7.reuse, R15 ;  /* 0x00000007ff0c2219 */ /* 0x080fe2000001160f */
[----:B------:R-:W-:Y:S01]  /*0ee0*/  IMAD.HI.U32 R15, R17, R6, RZ ;  /* 0x00000006110f7227 */ /* 0x000fe200078e00ff */
[-C--:B-1----:R-:W-:Y:S02]  /*0ef0*/  @P1 SHF.R.U32.HI R11, RZ, R8.reuse, R13 ;  /* 0x00000008ff0b1219 */ /* 0x082fe4000001160d */
[----:B------:R-:W-:Y:S02]  /*0f00*/  SHF.R.U32.HI R5, RZ, R8, R5 ;  /* 0x00000008ff057219 */ /* 0x000fe40000011605 */
[----:B------:R-:W-:Y:S02]  /*0f10*/  SHF.R.U32.HI R15, RZ, R7, R15 ;  /* 0x00000007ff0f7219 */ /* 0x000fe4000001160f */
[----:B------:R-:W-:Y:S01]  /*0f20*/  SEL R5, R14, R5, !P1 ;  /* 0x000000050e057207 */ /* 0x000fe20004800000 */
[----:B--2---:R-:W-:Y:S01]  /*0f30*/  IMAD.HI.U32 R13, R11, R2, RZ ;  /* 0x000000020b0d7227 */ /* 0x004fe200078e00ff */
[----:B------:R-:W-:-:S03]  /*0f40*/  SEL R15, R17, R15, !P2 ;  /* 0x0000000f110f7207 */ /* 0x000fc60005000000 */
[----:B------:R-:W-:Y:S01]  /*0f50*/  IMAD.HI.U32 R6, R12, R2, RZ ;  /* 0x000000020c067227 */ /* 0x000fe200078e00ff */
[----:B------:R-:W-:-:S04]  /*0f60*/  @P0 SHF.R.U32.HI R11, RZ, R3, R13 ;  /* 0x00000003ff0b0219 */ /* 0x000fc8000001160d */
[----:B------:R-:W-:Y:S01]  /*0f70*/  @P0 SHF.R.U32.HI R12, RZ, R3, R6 ;  /* 0x00000003ff0c0219 */ /* 0x000fe20000011606 */
[----:B------:R-:W-:-:S04]  /*0f80*/  IMAD R11, R11, R10, RZ ;  /* 0x0000000a0b0b7224 */ /* 0x000fc800078e02ff */
[----:B------:R-:W-:Y:S01]  /*0f90*/  IMAD R6, R12, R10, RZ ;  /* 0x0000000a0c067224 */ /* 0x000fe200078e02ff */
[----:B------:R-:W-:-:S04]  /*0fa0*/  ISETP.GE.AND P1, PT, R5, R11, PT ;  /* 0x0000000b0500720c */ /* 0x000fc80003f26270 */
[----:B------:R-:W-:Y:S01]  /*0fb0*/  ISETP.GE.OR P1, PT, R15, R6, P1 ;  /* 0x000000060f00720c */ /* 0x000fe20000f26670 */
[----:B------:R-:W-:-:S05]  /*0fc0*/  IMAD.HI.U32 R6, R5, R2, RZ ;  /* 0x0000000205067227 */ /* 0x000fca00078e00ff */
[----:B------:R-:W-:-:S04]  /*0fd0*/  SHF.R.U32.HI R6, RZ, R3, R6 ;  /* 0x00000003ff067219 */ /* 0x000fc80000011606 */
[----:B------:R-:W-:-:S03]  /*0fe0*/  SEL R6, R5, R6, !P0 ;  /* 0x0000000605067207 */ /* 0x000fc60004000000 */
[----:B------:R-:W-:Y:S01]  /*0ff0*/  @!P1 IMAD.HI.U32 R7, R15, R2, RZ ;  /* 0x000000020f079227 */ /* 0x000fe200078e00ff */
[----:B------:R-:W-:-:S04]  /*1000*/  IADD3 R2, PT, PT, -R6, RZ, RZ ;  /* 0x000000ff06027210 */ /* 0x000fc80007ffe1ff */
[----:B------:R-:W-:Y:S01]  /*1010*/  @!P1 SHF.R.U32.HI R3, RZ, R3, R7 ;  /* 0x00000003ff039219 */ /* 0x000fe20000011607 */
[----:B------:R-:W-:Y:S01]  /*1020*/  IMAD R2, R10, R2, R5 ;  /* 0x000000020a027224 */ /* 0x000fe200078e0205 */
[----:B------:R-:W-:Y:S02]  /*1030*/  IADD3 R7, PT, PT, -R5, RZ, RZ ;  /* 0x000000ff05077210 */ /* 0x000fe40007ffe1ff */
[----:B------:R-:W-:-:S03]  /*1040*/  @!P1 SEL R3, R15, R3, !P0 ;  /* 0x000000030f039207 */ /* 0x000fc60004000000 */
[----:B------:R-:W-:Y:S02]  /*1050*/  IMAD R7, R4, R7, R14 ;  /* 0x0000000704077224 */ /* 0x000fe400078e020e */
[--C-:B------:R-:W-:Y:S02]  /*1060*/  @!P1 IMAD.IADD R6, R6, 0x1, -R3.reuse ;  /* 0x0000000106069824 */ /* 0x100fe400078e0a03 */
[----:B------:R-:W-:Y:S01]  /*1070*/  @!P1 IMAD R3, R2, R12, R3 ;  /* 0x0000000c02039224 */ /* 0x000fe200078e0203 */
[----:B------:R-:W-:Y:S01]  /*1080*/  IADD3 R2, PT, PT, -R15, RZ, RZ ;  /* 0x000000ff0f027210 */ /* 0x000fe20007ffe1ff */
[----:B------:R-:W-:Y:S02]  /*1090*/  @!P1 IMAD R5, R6, R10, R15 ;  /* 0x0000000a06059224 */ /* 0x000fe400078e020f */
[----:B------:R-:W-:Y:S02]  /*10a0*/  @!P1 IMAD.MOV.U32 R15, RZ, RZ, R3 ;  /* 0x000000ffff0f9224 */ /* 0x000fe400078e0003 */
[----:B------:R-:W-:-:S02]  /*10b0*/  IMAD R2, R9, R2, R17 ;  /* 0x0000000209027224 */ /* 0x000fc400078e0211 */
[----:B------:R-:W-:Y:S02]  /*10c0*/  IMAD R14, R5, R4, R7 ;  /* 0x00000004050e7224 */ /* 0x000fe400078e0207 */
[----:B------:R-:W-:Y:S02]  /*10d0*/  IMAD R17, R15, R9, R2 ;  /* 0x000000090f117224 */ /* 0x000fe400078e0202 */
.L_x_14:
[----:B------:R-:W1:Y:S01]  /*10e0*/  LDCU UR4, c[0x0][0xb30] ;  /* 0x00016600ff0477ac */ /* 0x000e620008000800 */
[----:B------:R-:W2:Y:S08]  /*10f0*/  S2UR UR45, SR_CgaCtaId ;  /* 0x00000000002d79c3 */ /* 0x000eb00000008800 */
[----:B------:R-:W3:Y:S01]  /*1100*/  LDC R40, c[0x0][0xb24] ;  /* 0x0002c900ff287b82 */ /* 0x000ee20000000800 */
[----:B-1----:R-:W-:-:S09]  /*1110*/  UISETP.NE.AND UP1, UPT, UR4, 0x1, UPT ;  /* 0x000000010400788c */ /* 0x002fd2000bf25270 */
[----:B--2---:R-:W-:Y:S05]  /*1120*/  BRA.U UP1, `(.L_x_15) ;  /* 0x0000000101407547 */ /* 0x004fea000b800000 */
[----:B------:R-:W1:Y:S08]  /*1130*/  LDC.64 R4, c[0x0][0xb10] ;  /* 0x0002c400ff047b82 */ /* 0x000e700000000a00 */
[----:B------:R-:W2:Y:S08]  /*1140*/  LDC.64 R2, c[0x0][0xb18] ;  /* 0x0002c600ff027b82 */ /* 0x000eb00000000a00 */
[----:B------:R-:W4:Y:S08]  /*1150*/  LDC R6, c[0x0][0xb20] ;  /* 0x0002c800ff067b82 */ /* 0x000f300000000800 */
[----:B------:R-:W3:Y:S01]  /*1160*/  LDC R7, c[0x0][0xb0c] ;  /* 0x0002c300ff077b82 */ /* 0x000ee20000000800 */
[----:B-1----:R-:W-:-:S05]  /*1170*/  IMAD.HI.U32 R4, R17, R4, RZ ;  /* 0x0000000411047227 */ /* 0x002fca00078e00ff */
[----:B------:R-:W-:Y:S01]  /*1180*/  SHF.R.U32.HI R4, RZ, R5, R4 ;  /* 0x00000005ff047219 */ /* 0x000fe20000011604 */
[----:B--2---:R-:W-:Y:S01]  /*1190*/  IMAD.HI.U32 R3, R14, R3, RZ ;  /* 0x000000030e037227 */ /* 0x004fe200078e00ff */
[----:B------:R-:W-:-:S04]  /*11a0*/  ISETP.NE.AND P0, PT, R2, 0x1, PT ;  /* 0x000000010200780c */ /* 0x000fc80003f05270 */
[----:B----4-:R-:W-:-:S04]  /*11b0*/  SHF.R.U32.HI R3, RZ, R6, R3 ;  /* 0x00000006ff037219 */ /* 0x010fc80000011603 */
[----:B------:R-:W-:Y:S02]  /*11c0*/  SEL R3, R14, R3, !P0 ;  /* 0x000000030e037207 */ /* 0x000fe40004000000 */
[----:B---3--:R-:W-:-:S04]  /*11d0*/  ISETP.NE.AND P1, PT, R7, 0x1, PT ;  /* 0x000000010700780c */ /* 0x008fc80003f25270 */
[----:B------:R-:W-:-:S05]  /*11e0*/  SEL R4, R17, R4, !P1 ;  /* 0x0000000411047207 */ /* 0x000fca0004800000 */
[----:B------:R-:W-:Y:S02]  /*11f0*/  IMAD.IADD R5, R3, 0x1, -R4 ;  /* 0x0000000103057824 */ /* 0x000fe400078e0a04 */
[----:B------:R-:W-:Y:S02]  /*1200*/  IMAD.IADD R3, R4, 0x1, -R3 ;  /* 0x0000000104037824 */ /* 0x000fe400078e0a03 */
[----:B------:R-:W-:Y:S02]  /*1210*/  IMAD R17, R5, R7, R17 ;  /* 0x0000000705117224 */ /* 0x000fe400078e0211 */
[----:B------:R-:W-:-:S07]  /*1220*/  IMAD R14, R3, R2, R14 ;  /* 0x00000002030e7224 */ /* 0x000fce00078e020e */
.L_x_15:
[----:B------:R-:W-:Y:S01]  /*1230*/  BAR.SYNC.DEFER_BLOCKING 0x0 ;  /* 0x0000000000007b1d */ /* 0x000fe20000010000 */
[----:B------:R-:W-:Y:S01]  /*1240*/  UISETP.NE.AND UP1, UPT, UR8, 0x2, UPT ;  /* 0x000000020800788c */ /* 0x000fe2000bf25270 */
[----:B------:R-:W-:Y:S02]  /*1250*/  ISETP.NE.OR P5, PT, R0, 0x2, !P5 ;  /* 0x000000020000780c */ /* 0x000fe40006fa5670 */
[----:B------:R-:W-:-:S06]  /*1260*/  LOP3.LUT R2, R101, 0x1f, RZ, 0xc0, !PT ;  /* 0x0000001f65027812 */ /* 0x000fcc00078ec0ff */
[----:B------:R-:W-:Y:S05]  /*1270*/  BRA.U UP1, `(.L_x_16) ;  /* 0x00000019012c7547 */ /* 0x000fea000b800000 */
[----:B------:R-:W1:Y:S01]  /*1280*/  LDCU UR6, c[0x0][0x388] ;  /* 0x00007100ff0677ac */ /* 0x000e620008000800 */
[----:B------:R-:W2:Y:S01]  /*1290*/  LDC R10, c[0x0][0x370] ;  /* 0x0000dc00ff0a7b82 */ /* 0x000ea20000000800 */
[----:B------:R-:W-:Y:S01]  /*12a0*/  PLOP3.LUT P0, PT, PT, PT, UP2, 0x80, 0x8 ;  /* 0x000000000008781c */ /* 0x000fe20003f0f028 */
[----:B------:R-:W-:Y:S01]  /*12b0*/  IMAD.MOV.U32 R13, RZ, RZ, RZ ;  /* 0x000000ffff0d7224 */ /* 0x000fe200078e00ff */
[----:B------:R-:W4:Y:S01]  /*12c0*/  LDCU UR4, c[0x0][0x38c] ;  /* 0x00007180ff0477ac */ /* 0x000f220008000800 */
[----:B------:R-:W-:Y:S02]  /*12d0*/  ISETP.EQ.OR P4, PT, R2, RZ, P5 ;  /* 0x000000ff0200720c */ /* 0x000fe40002f82670 */
[----:B------:R-:W-:Y:S01]  /*12e0*/  PLOP3.LUT P0, PT, P0, PT, PT, 0x8, 0x80 ;  /* 0x000000000080781c */ /* 0x000fe2000070e170 */
[----:B------:R-:W3:Y:S01]  /*12f0*/  LDCU UR41, c[0x0][0x390] ;  /* 0x00007200ff2977ac */ /* 0x000ee20008000800 */
[----:B------:R-:W2:Y:S01]  /*1300*/  LDC R0, c[0x0][0x374] ;  /* 0x0000dd00ff007b82 */ /* 0x000ea20000000800 */
[----:B------:R-:W2:Y:S01]  /*1310*/  LDCU.64 UR42, c[0x0][0x348] ;  /* 0x00006900ff2a77ac */ /* 0x000ea20008000a00 */
[----:B------:R-:W-:Y:S01]  /*1320*/  UMOV UR39, 0x1 ;  /* 0x0000000100277882 */ /* 0x000fe20000000000 */
[----:B------:R-:W-:Y:S01]  /*1330*/  UMOV UR38, URZ ;  /* 0x000000ff00267c82 */ /* 0x000fe20008000000 */
[----:B-1----:R-:W-:Y:S01]  /*1340*/  UIADD3 UR6, UPT, UPT, UR6, 0x3f, URZ ;  /* 0x0000003f06067890 */ /* 0x002fe2000fffe0ff */
[----:B------:R-:W-:Y:S01]  /*1350*/  UMOV UR28, URZ ;  /* 0x000000ff001c7c82 */ /* 0x000fe20008000000 */
[----:B------:R-:W-:-:S02]  /*1360*/  UMOV UR31, URZ ;  /* 0x000000ff001f7c82 */ /* 0x000fc40008000000 */
[----:B------:R-:W-:-:S04]  /*1370*/  USHF.R.S32.HI UR5, URZ, 0x1f, UR6 ;  /* 0x0000001fff057899 */ /* 0x000fc80008011406 */
[----:B------:R-:W-:-:S04]  /*1380*/  ULEA.HI UR5, UR5, UR6, URZ, 0x6 ;  /* 0x0000000605057291 */ /* 0x000fc8000f8f30ff */
[----:B------:R-:W-:-:S04]  /*1390*/  USHF.R.S32.HI UR5, URZ, 0x6, UR5 ;  /* 0x00000006ff057899 */ /* 0x000fc80008011405 */
[----:B----4-:R-:W-:-:S04]  /*13a0*/  UIMAD UR4, UR5, UR4, URZ ;  /* 0x00000004050472a4 */ /* 0x010fc8000f8e02ff */
[----:B---3--:R-:W-:-:S04]  /*13b0*/  UIMAD UR41, UR4, UR41, URZ ;  /* 0x00000029042972a4 */ /* 0x008fc8000f8e02ff */
[----:B------:R-:W-:Y:S02]  /*13c0*/  UISETP.NE.AND UP1, UPT, UR41, URZ, UPT ;  /* 0x000000ff2900728c */ /* 0x000fe4000bf25270 */
[----:B------:R-:W-:-:S04]  /*13d0*/  UISETP.LT.U32.AND UP0, UPT, UR41, 0x6, UPT ;  /* 0x000000062900788c */ /* 0x000fc8000bf01070 */
[----:B------:R-:W-:-:S04]  /*13e0*/  USEL UR40, UR41, 0x6, UP0 ;  /* 0x0000000629287887 */ /* 0x000fc80008000000 */
[----:B------:R-:W-:Y:S02]  /*13f0*/  UIADD3 UR23, UPT, UPT, UR40, -0x1, URZ ;  /* 0xffffffff28177890 */ /* 0x000fe4000fffe0ff */
[----:B------:R-:W-:Y:S02]  /*1400*/  @!UP1 UIADD3 UR23, UPT, UPT, UR40, URZ, URZ ;  /* 0x000000ff28179290 */ /* 0x000fe4000fffe0ff */
[----:B------:R-:W-:Y:S02]  /*1410*/  UIADD3 UR40, UPT, UPT, UR41, -UR40, URZ ;  /* 0x8000002829287290 */ /* 0x000fe4000fffe0ff */
[----:B--2---:R-:W-:-:S12]  /*1420*/  UIADD3 UR23, UPT, UPT, UR23, 0x1, URZ ;  /* 0x0000000117177890 */ /* 0x004fd8000fffe0ff */
.L_x_32:
[----:B------:R-:W1:Y:S01]  /*1430*/  S2UR UR22, SR_CgaCtaId ;  /* 0x00000000001679c3 */ /* 0x000e620000008800 */
[----:B------:R-:W-:Y:S01]  /*1440*/  UMOV UR4, 0x400 ;  /* 0x0000040000047882 */ /* 0x000fe20000000000 */
[----:B------:R-:W-:Y:S01]  /*1450*/  IMAD.U32 R2, RZ, RZ, UR39 ;  /* 0x00000027ff027e24 */ /* 0x000fe2000f8e00ff */
[----:B------:R-:W-:Y:S01]  /*1460*/  UISETP.NE.AND UP0, UPT, UR41, URZ, UPT ;  /* 0x000000ff2900728c */ /* 0x000fe2000bf05270 */
[----:B------:R-:W-:Y:S01]  /*1470*/  R2UR UR34, R14 ;  /* 0x000000000e2272ca */ /* 0x000fe200000e0000 */
[----:B------:R-:W-:Y:S01]  /*1480*/  IMAD.SHL.U32 R17, R17, 0x80, RZ ;  /* 0x0000008011117824 */ /* 0x000fe200078e00ff */
[----:B------:R-:W-:Y:S01]  /*1490*/  UMOV UR30, URZ ;  /* 0x000000ff001e7c82 */ /* 0x000fe20008000000 */
[----:B------:R-:W-:Y:S01]  /*14a0*/  SHF.L.U32 R2, R2, 0x1f, RZ ;  /* 0x0000001f02027819 */ /* 0x000fe200000006ff */
[----:B------:R-:W-:Y:S01]  /*14b0*/  UMOV UR37, URZ ;  /* 0x000000ff00257c82 */ /* 0x000fe20008000000 */
[----:B------:R-:W-:-:S08]  /*14c0*/  UMOV UR36, URZ ;  /* 0x000000ff00247c82 */ /* 0x000fd00008000000 */
[----:B------:R-:W-:Y:S02]  /*14d0*/  USHF.L.U32 UR34, UR34, 0x7, URZ ;  /* 0x0000000722227899 */ /* 0x000fe400080006ff */
[----:B-1----:R-:W-:-:S04]  /*14e0*/  ULEA UR22, UR22, UR4, 0x18 ;  /* 0x0000000416167291 */ /* 0x002fc8000f8ec0ff */
[----:B------:R-:W-:-:S09]  /*14f0*/  ULEA UR4, UR38, UR22, 0x3 ;  /* 0x0000001626047291 */ /* 0x000fd2000f8e18ff */
[----:B----4-:R1:W2:Y:S01]  /*1500*/  SYNCS.PHASECHK.TRANS64.TRYWAIT P2, [UR4+0x30], R2 ;  /* 0x00003002ff0075a7 */ /* 0x0102a20008041104 */
[----:B---3--:R-:W-:Y:S05]  /*1510*/  BRA.U !UP0, `(.L_x_17) ;  /* 0x0000000508847547 */ /* 0x008fea000b800000 */
[----:B------:R-:W3:Y:S01]  /*1520*/  LDC.64 R8, c[0x0][0x480] ;  /* 0x00012000ff087b82 */ /* 0x000ee20000000a00 */
[----:B------:R-:W4:Y:S01]  /*1530*/  LDCU UR24, c[0x0][0x390] ;  /* 0x00007200ff1877ac */ /* 0x000f220008000800 */
[----:B------:R-:W2:Y:S06]  /*1540*/  LDCU UR25, c[0x0][0x38c] ;  /* 0x00007180ff1977ac */ /* 0x000eac0008000800 */
[----:B------:R-:W4:Y:S01]  /*1550*/  LDC.64 R6, c[0x0][0x488] ;  /* 0x00012200ff067b82 */ /* 0x000f220000000a00 */
[----:B------:R-:W2:Y:S01]  /*1560*/  LDCU.64 UR14, c[0x0][0x4b8] ;  /* 0x00009700ff0e77ac */ /* 0x000ea20008000a00 */
[----:B------:R-:W-:-:S02]  /*1570*/  UIADD3 UR31, UPT, UPT, UR23, UR28, URZ ;  /* 0x0000001c171f7290 */ /* 0x000fc4000fffe0ff */
[----:B------:R-:W-:-:S04]  /*1580*/  UIADD3 UR10, UPT, UPT, UR34, 0x40, URZ ;  /* 0x00000040220a7890 */ /* 0x000fc8000fffe0ff */
[----:B-1----:R-:W1:Y:S01]  /*1590*/  LDC.64 R2, c[0x0][0x490] ;  /* 0x00012400ff027b82 */ /* 0x002e620000000a00 */
[----:B------:R-:W-:Y:S01]  /*15a0*/  UMOV UR30, URZ ;  /* 0x000000ff001e7c82 */ /* 0x000fe20008000000 */
[----:B------:R-:W-:Y:S01]  /*15b0*/  UMOV UR26, UR38 ;  /* 0x00000026001a7c82 */ /* 0x000fe20008000000 */
[----:B------:R-:W-:Y:S01]  /*15c0*/  UMOV UR36, URZ ;  /* 0x000000ff00247c82 */ /* 0x000fe20008000000 */
[----:B------:R-:W-:Y:S01]  /*15d0*/  UMOV UR37, URZ ;  /* 0x000000ff00257c82 */ /* 0x000fe20008000000 */
[----:B---3--:R-:W-:Y:S01]  /*15e0*/  IMAD.HI.U32 R9, R17, R9, RZ ;  /* 0x0000000911097227 */ /* 0x008fe200078e00ff */
[----:B------:R-:W-:Y:S02]  /*15f0*/  ISETP.NE.AND P1, PT, R8, 0x1, PT ;  /* 0x000000010800780c */ /* 0x000fe40003f25270 */
[----:B------:R-:W3:Y:S02]  /*1600*/  LDC.64 R4, c[0x0][0x4b0] ;  /* 0x00012c00ff047b82 */ /* 0x000ee40000000a00 */
[----:B----4-:R-:W-:-:S04]  /*1610*/  SHF.R.U32.HI R6, RZ, R6, R9 ;  /* 0x00000006ff067219 */ /* 0x010fc80000011609 */
[----:B------:R-:W-:Y:S02]  /*1620*/  SEL R6, R17, R6, !P1 ;  /* 0x0000000611067207 */ /* 0x000fe40004800000 */
[----:B------:R-:W-:Y:S02]  /*1630*/  ISETP.NE.AND P1, PT, R7, 0x1, PT ;  /* 0x000000010700780c */ /* 0x000fe40003f25270 */
[C---:B------:R-:W-:Y:S01]  /*1640*/  R2UR UR4, R6.reuse ;  /* 0x00000000060472ca */ /* 0x040fe200000e0000 */
[----:B-1----:R-:W-:-:S04]  /*1650*/  IMAD.HI.U32 R2, R6, R2, RZ ;  /* 0x0000000206027227 */ /* 0x002fc800078e00ff */
[----:B------:R-:W-:Y:S01]  /*1660*/  IMAD.MOV R14, RZ, RZ, -R6 ;  /* 0x000000ffff0e7224 */ /* 0x000fe200078e0a06 */
[----:B------:R-:W-:-:S03]  /*1670*/  SHF.R.U32.HI R2, RZ, R3, R2 ;  /* 0x00000003ff027219 */ /* 0x000fc60000011602 */
[----:B------:R-:W-:Y:S01]  /*1680*/  IMAD R14, R8, R14, R17 ;  /* 0x0000000e080e7224 */ /* 0x000fe200078e0211 */
[----:B------:R-:W-:Y:S01]  /*1690*/  R2UR UR21, R2 ;  /* 0x00000000021572ca */ /* 0x000fe200000e0000 */
[----:B------:R-:W-:Y:S01]  /*16a0*/  VOTEU.ANY UP0, P1 ;  /* 0x0000000000ff7886 */ /* 0x000fe20000800100 */
[----:B------:R-:W1:Y:S01]  /*16b0*/  LDC.64 R2, c[0x0][0x4d0] ;  /* 0x00013400ff027b82 */ /* 0x000e620000000a00 */
[----:B---3--:R-:W-:Y:S02]  /*16c0*/  R2UR UR8, R4 ;  /* 0x00000000040872ca */ /* 0x008fe400000e0000 */
[----:B------:R-:W-:Y:S02]  /*16d0*/  R2UR UR9, R14 ;  /* 0x000000000e0972ca */ /* 0x000fe400000e0000 */
[----:B------:R-:W-:-:S06]  /*16e0*/  R2UR UR6, R5 ;  /* 0x00000000050672ca */ /* 0x000fcc00000e0000 */
[----:B------:R-:W-:Y:S01]  /*16f0*/  USEL UR21, UR4, UR21, !UP0 ;  /* 0x0000001504157287 */ /* 0x000fe2000c000000 */
[----:B------:R-:W3:Y:S05]  /*1700*/  LDCU.64 UR4, c[0x0][0x4d8] ;  /* 0x00009b00ff0477ac */ /* 0x000eea0008000a00 */
[----:B------:R-:W-:-:S04]  /*1710*/  IMAD R9, RZ, RZ, -UR21 ;  /* 0x80000015ff097e24 */ /* 0x000fc8000f8e02ff */
[----:B------:R-:W-:Y:S01]  /*1720*/  IMAD R9, R7, R9, R6 ;  /* 0x0000000907097224 */ /* 0x000fe200078e0206 */
[----:B-1----:R-:W-:-:S04]  /*1730*/  R2UR UR19, R2 ;  /* 0x00000000021372ca */ /* 0x002fc800000e0000 */
[----:B------:R-:W-:Y:S02]  /*1740*/  R2UR UR7, R9 ;  /* 0x00000000090772ca */ /* 0x000fe400000e0000 */
[----:B------:R-:W-:-:S07]  /*1750*/  R2UR UR20, R3 ;  /* 0x00000000031472ca */ /* 0x000fce00000e0000 */
[----:B------:R-:W-:-:S06]  /*1760*/  UIMAD UR19, UR9, UR8, UR19 ;  /* 0x00000008091372a4 */ /* 0x000fcc000f8e0213 */
[----:B--23--:R-:W-:-:S12]  /*1770*/  UIMAD UR20, UR7, UR6, UR20 ;  /* 0x00000006071472a4 */ /* 0x00cfd8000f8e0214 */
.L_x_22:
[----:B--2---:R-:W-:Y:S01]  /*1780*/  @!P5 MOV R3, 0x8000 ;  /* 0x000080000003d802 */ /* 0x004fe20000000f00 */
[----:B------:R-:W-:Y:S01]  /*1790*/  ULEA UR17, UR26, UR22, 0x3 ;  /* 0x000000161a117291 */ /* 0x000fe2000f8e18ff */
[----:B----4-:R-:W-:Y:S11]  /*17a0*/  @P2 BRA `(.L_x_18) ;  /* 0x0000000000102947 */ /* 0x010ff60003800000 */
[----:B------:R-:W-:Y:S04]  /*17b0*/  MOV R4, UR39 ;  /* 0x0000002700047c02 */ /* 0x000fe80008000f00 */
[----:B------:R-:W-:Y:S04]  /*17c0*/  SHF.L.U32 R4, R4, 0x1f, RZ ;  /* 0x0000001f04047819 */ /* 0x000fe800000006ff */
[----:B------:R-:W1:Y:S02]  /*17d0*/  SYNCS.PHASECHK.TRANS64.TRYWAIT P1, [UR17+0x30], R4 ;  /* 0x00003004ff0075a7 */ /* 0x000e640008021111 */
[----:B-1----:R-:W-:Y:S05]  /*17e0*/  @!P1 BRA `(.L_x_19) ;  /* 0x00000078006c9947 */ /* 0x002fea0003800000 */
.L_x_18:
[----:B------:R2:W-:Y:S01]  /*17f0*/  @!P5 SYNCS.ARRIVE.TRANS64 RZ, [UR17], R3 ;  /* 0x00000003ffffd9a7 */ /* 0x0005e20008000011 */
[----:B------:R-:W-:Y:S04]  /*1800*/  BSSY.RECONVERGENT B0, `(.L_x_20) ;  /* 0x0000003000007945 */ /* 0x000fe80003800200 */
[----:B------:R-:W-:Y:S05]  /*1810*/  @P4 BRA `(.L_x_21) ;  /* 0x0000000000044947 */ /* 0x000fea0003800000 */
[----:B------:R-:W-:Y:S05]  /*1820*/  BPT.TRAP 0x1 ;  /* 0x000000040000795c */ /* 0x000fea0000300000 */
.L_x_21:
[----:B------:R-:W-:Y:S05]  /*1830*/  BSYNC.RECONVERGENT B0 ;  /* 0x0000000000007941 */ /* 0x000fea0003800200 */
.L_x_20:
[----:B------:R-:W-:Y:S02]  /*1840*/  UIADD3 UR38, UPT, UPT, UR26, 0x1, URZ ;  /* 0x000000011a267890 */ /* 0x000fe4000fffe0ff */
[----:B------:R-:W-:Y:S02]  /*1850*/  UIMAD UR7, UR36, UR14, UR4 ;  /* 0x0000000e240772a4 */ /* 0x000fe4000f8e0204 */
[----:B------:R-:W-:Y:S02]  /*1860*/  UISETP.NE.AND UP0, UPT, UR38, 0x6, UPT ;  /* 0x000000062600788c */ /* 0x000fe4000bf05270 */
[----:B------:R-:W-:Y:S02]  /*1870*/  UIMAD UR6, UR37, UR15, UR5 ;  /* 0x0000000f250672a4 */ /* 0x000fe4000f8e0205 */
[----:B------:R-:W-:Y:S02]  /*1880*/  USEL UR8, URZ, 0x1, UP0 ;  /* 0x00000001ff087887 */ /* 0x000fe40008000000 */
[----:B------:R-:W-:Y:S02]  /*1890*/  USEL UR38, UR38, URZ, UP0 ;  /* 0x000000ff26267287 */ /* 0x000fe40008000000 */
[----:B------:R-:W-:Y:S02]  /*18a0*/  ULOP3.LUT UR39, UR39, UR8, URZ, 0x3c, !UPT ;  /* 0x0000000827277292 */ /* 0x000fe4000f8e3cff */
[----:B------:R-:W-:Y:S02]  /*18b0*/  ULEA UR8, UR38, UR22, 0x3 ;  /* 0x0000001626087291 */ /* 0x000fe4000f8e18ff */
[----:B------:R-:W-:Y:S02]  /*18c0*/  UIADD3 UR48, UP1, UPT, UR42, 0x80, URZ ;  /* 0x000000802a307890 */ /* 0x000fe4000ff3e0ff */
[----:B------:R-:W-:Y:S01]  /*18d0*/  UPRMT UR29, UR7, 0x40, UR6 ;  /* 0x00000040071d7896 */ /* 0x000fe20008000006 */
[----:B-1----:R-:W-:Y:S01]  /*18e0*/  MOV R2, UR39 ;  /* 0x0000002700027c02 */ /* 0x002fe20008000f00 */
[----:B------:R-:W-:Y:S02]  /*18f0*/  USHF.L.U32 UR18, UR30, 0x6, URZ ;  /* 0x000000061e127899 */ /* 0x000fe400080006ff */
[----:B------:R-:W-:Y:S01]  /*1900*/  UIADD3.X UR49, UPT, UPT, URZ, UR43, URZ, UP1, !UPT ;  /* 0x0000002bff317290 */ /* 0x000fe20008ffe4ff */
[----:B------:R-:W-:Y:S01]  /*1910*/  SHF.L.U32 R2, R2, 0x1f, RZ ;  /* 0x0000001f02027819 */ /* 0x000fe200000006ff */
[----:B------:R-:W-:Y:S02]  /*1920*/  UPRMT UR50, UR29, 0x5410, URZ ;  /* 0x000054101d327896 */ /* 0x000fe400080000ff */
[----:B------:R-:W-:Y:S01]  /*1930*/  UIADD3 UR46, UP0, UPT, UR42, 0x180, URZ ;  /* 0x000001802a2e7890 */ /* 0x000fe2000ff1e0ff */
[----:B------:R3:W4:Y:S01]  /*1940*/  SYNCS.PHASECHK.TRANS64.TRYWAIT P2, [UR8+0x30], R2 ;  /* 0x00003002ff0075a7 */ /* 0x0007220008041108 */
[----:B------:R-:W-:Y:S02]  /*1950*/  ULEA UR8, UR26, UR22, 0xe ;  /* 0x000000161a087291 */ /* 0x000fe4000f8e70ff */
[----:B------:R-:W-:Y:S02]  /*1960*/  UIADD3.X UR47, UPT, UPT, URZ, UR43, URZ, UP0, !UPT ;  /* 0x0000002bff2f7290 */ /* 0x000fe400087fe4ff */
[----:B------:R-:W-:Y:S02]  /*1970*/  UIADD3 UR16, UPT, UPT, UR8, 0x8400, URZ ;  /* 0x0000840008107890 */ /* 0x000fe4000fffe0ff */
[----:B------:R-:W-:Y:S02]  /*1980*/  UIADD3 UR32, UPT, UPT, UR8, 0x20400, URZ ;  /* 0x0002040008207890 */ /* 0x000fe4000fffe0ff */
[----:B------:R-:W-:Y:S02]  /*1990*/  UIADD3 UR27, UPT, UPT, UR36, 0x1, URZ ;  /* 0x00000001241b7890 */ /* 0x000fe4000fffe0ff */
[----:B------:R-:W-:Y:S02]  /*19a0*/  UIADD3 UR8, UPT, UPT, UR8, 0x22400, URZ ;  /* 0x0002240008087890 */ /* 0x000fe4000fffe0ff */
[----:B------:R-:W-:Y:S01]  /*19b0*/  UISETP.NE.AND UP2, UPT, UR27, UR25, UPT ;  /* 0x000000191b00728c */ /* 0x000fe2000bf45270 */
[----:B------:R-:W-:Y:S01]  /*19c0*/  UTMALDG.4D.IM2COL [UR16], [UR48], UR50 ;  /* 0x00000010300073b4 */ /* 0x000fe20008058032 */
[----:B------:R-:W-:Y:S02]  /*19d0*/  UIADD3 UR26, UPT, UPT, UR37, 0x1, URZ ;  /* 0x00000001251a7890 */ /* 0x000fe4000fffe0ff */
[----:B------:R-:W-:Y:S02]  /*19e0*/  UIADD3 UR28, UPT, UPT, UR28, 0x1, URZ ;  /* 0x000000011c1c7890 */ /* 0x000fe4000fffe0ff */
[----:B------:R-:W-:Y:S01]  /*19f0*/  UIADD3 UR29, UPT, UPT, UR30, 0x1, URZ ;  /* 0x000000011e1d7890 */ /* 0x000fe2000fffe0ff */
[----:B------:R-:W-:Y:S01]  /*1a00*/  UMOV UR44, 0x0 ;  /* 0x00000000002c7882 */ /* 0x000fe20000000000 */
[----:B------:R-:W-:Y:S01]  /*1a10*/  UMOV UR45, 0x10000000 ;  /* 0x10000000002d7882 */ /* 0x000fe20000000000 */
[----:B------:R-:W-:Y:S02]  /*1a20*/  UMOV UR33, UR17 ;  /* 0x0000001100217c82 */ /* 0x000fe40008000000 */
[----:B------:R-:W-:Y:S01]  /*1a30*/  @UP2 UIADD3 UR26, UPT, UPT, UR37, URZ, URZ ;  /* 0x000000ff251a2290 */ /* 0x000fe2000fffe0ff */
[----:B------:R-:W-:Y:S01]  /*1a40*/  UMOV UR35, UR18 ;  /* 0x0000001200237c82 */ /* 0x000fe20008000000 */
[----:B------:R-:W-:Y:S01]  /*1a50*/  UMOV UR12, UR36 ;  /* 0x00000024000c7c82 */ /* 0x000fe20008000000 */
[----:B------:R1:W-:Y:S01]  /*1a60*/  UTMALDG.4D [UR32], [UR46], desc[UR44] ;  /* 0x00002c202e0075b4 */ /* 0x0003e20008019000 */
[----:B------:R-:W-:Y:S01]  /*1a70*/  UISETP.NE.AND UP0, UPT, UR26, UR24, UPT ;  /* 0x000000181a00728c */ /* 0x000fe2000bf05270 */
[----:B------:R-:W-:Y:S01]  /*1a80*/  UMOV UR13, UR37 ;  /* 0x00000025000d7c82 */ /* 0x000fe20008000000 */
[----:B------:R-:W-:Y:S01]  /*1a90*/  UMOV UR9, UR17 ;  /* 0x0000001100097c82 */ /* 0x000fe20008000000 */
[----:B------:R-:W-:Y:S02]  /*1aa0*/  UMOV UR11, UR18 ;  /* 0x00000012000b7c82 */ /* 0x000fe40008000000 */
[----:B------:R3:W-:Y:S06]  /*1ab0*/  UTMALDG.4D [UR8], [UR46], desc[UR44] ;  /* 0x00002c082e0075b4 */ /* 0x0007ec0008019000 */
[----:B------:R-:W-:Y:S07]  /*1ac0*/  @UP0 UIADD3 UR29, UPT, UPT, UR30, URZ, URZ ;  /* 0x000000ff1e1d0290 */ /* 0x000fee000fffe0ff */
[----:B------:R-:W-:Y:S01]  /*1ad0*/  UMOV UR30, UR29 ;  /* 0x0000001d001e7c82 */ /* 0x000fe20008000000 */
[----:B-1----:R-:W-:Y:S02]  /*1ae0*/  USEL UR37, UR26, URZ, UP0 ;  /* 0x000000ff1a257287 */ /* 0x002fe40008000000 */
[----:B------:R-:W-:Y:S02]  /*1af0*/  UISETP.NE.AND UP0, UPT, UR28, UR31, UPT ;  /* 0x0000001f1c00728c */ /* 0x000fe4000bf05270 */
[----:B------:R-:W-:Y:S01]  /*1b00*/  USEL UR36, UR27, URZ, UP2 ;  /* 0x000000ff1b247287 */ /* 0x000fe20009000000 */
[----:B------:R-:W-:Y:S06]  /*1b10*/  UMOV UR26, UR38 ;  /* 0x00000026001a7c82 */ /* 0x000fec0008000000 */
[----:B---3--:R-:W-:Y:S05]  /*1b20*/  BRA.U UP0, `(.L_x_22) ;  /* 0xfffffffd00147547 */ /* 0x008fea000b83ffff */
.L_x_17:
[----:B------:R-:W-:Y:S01]  /*1b30*/  ULEA UR4, UR38, UR22, 0x3 ;  /* 0x0000001626047291 */ /* 0x000fe2000f8e18ff */
[----:B-1----:R-:W-:Y:S01]  /*1b40*/  MOV R2, UR39 ;  /* 0x0000002700027c02 */ /* 0x002fe20008000f00 */
[----:B------:R-:W-:Y:S01]  /*1b50*/  @!P0 SYNCS.ARRIVE.TRANS64.A1T0 RZ, [UR22+0xa8], RZ ;  /* 0x0000a8ffffff89a7 */ /* 0x000fe20008100016 */
[----:B------:R-:W-:Y:S02]  /*1b60*/  UISETP.GE.AND UP0, UPT, UR40, 0x1, UPT ;  /* 0x000000012800788c */ /* 0x000fe4000bf06270 */
[----:B------:R-:W-:-:S04]  /*1b70*/  SHF.L.U32 R2, R2, 0x1f, RZ ;  /* 0x0000001f02027819 */ /* 0x000fc800000006ff */
[----:B------:R1:W3:Y:S03]  /*1b80*/  SYNCS.PHASECHK.TRANS64.TRYWAIT P1, [UR4+0x30], R2 ;  /* 0x00003002ff0075a7 */ /* 0x0002e60008021104 */
[----:B------:R-:W-:Y:S05]  /*1b90*/  BRA.U !UP0, `(.L_x_23) ;  /* 0x00000005088c7547 */ /* 0x000fea000b800000 */
[----:B------:R-:W4:Y:S01]  /*1ba0*/  LDC.64 R8, c[0x0][0x480] ;  /* 0x00012000ff087b82 */ /* 0x000f220000000a00 */
[----:B------:R-:W3:Y:S01]  /*1bb0*/  LDCU UR33, c[0x0][0x390] ;  /* 0x00007200ff2177ac */ /* 0x000ee20008000800 */
[----:B------:R-:W3:Y:S06]  /*1bc0*/  LDCU UR35, c[0x0][0x38c] ;  /* 0x00007180ff2377ac */ /* 0x000eec0008000800 */
[----:B------:R-:W4:Y:S01]  /*1bd0*/  LDC.64 R6, c[0x0][0x488] ;  /* 0x00012200ff067b82 */ /* 0x000f220000000a00 */
[----:B------:R-:W3:Y:S01]  /*1be0*/  LDCU.64 UR14, c[0x0][0x4b8] ;  /* 0x00009700ff0e77ac */ /* 0x000ee20008000a00 */
[----:B------:R-:W-:-:S02]  /*1bf0*/  UIADD3 UR31, UPT, UPT, UR40, UR31, URZ ;  /* 0x0000001f281f7290 */ /* 0x000fc4000fffe0ff */
[----:B------:R-:W-:-:S04]  /*1c00*/  UIADD3 UR10, UPT, UPT, UR34, 0x40, URZ ;  /* 0x00000040220a7890 */ /* 0x000fc8000fffe0ff */
[----:B-12---:R-:W1:Y:S01]  /*1c10*/  LDC.64 R2, c[0x0][0x490] ;  /* 0x00012400ff027b82 */ /* 0x006e620000000a00 */
[----:B------:R-:W-:Y:S01]  /*1c20*/  UMOV UR46, UR40 ;  /* 0x00000028002e7c82 */ /* 0x000fe20008000000 */
[----:B------:R-:W-:Y:S01]  /*1c30*/  UMOV UR24, UR38 ;  /* 0x0000002600187c82 */ /* 0x000fe20008000000 */
[----:B----4-:R-:W-:Y:S01]  /*1c40*/  IMAD.HI.U32 R9, R17, R9, RZ ;  /* 0x0000000911097227 */ /* 0x010fe200078e00ff */
[----:B------:R-:W-:-:S04]  /*1c50*/  ISETP.NE.AND P0, PT, R8, 0x1, PT ;  /* 0x000000010800780c */ /* 0x000fc80003f05270 */
[----:B------:R-:W2:Y:S01]  /*1c60*/  LDC.64 R4, c[0x0][0x4b0] ;  /* 0x00012c00ff047b82 */ /* 0x000ea20000000a00 */
[----:B------:R-:W-:-:S04]  /*1c70*/  SHF.R.U32.HI R6, RZ, R6, R9 ;  /* 0x00000006ff067219 */ /* 0x000fc80000011609 */
        /* <DEDUP_REMOVED lines=10> */
[----:B--2---:R-:W-:Y:S02]  /*1d20*/  R2UR UR8, R4 ;  /* 0x00000000040872ca */ /* 0x004fe400000e0000 */
[----:B------:R-:W-:Y:S02]  /*1d30*/  R2UR UR9, R9 ;  /* 0x00000000090972ca */ /* 0x000fe400000e0000 */
[----:B------:R-:W-:-:S06]  /*1d40*/  R2UR UR6, R5 ;  /* 0x00000000050672ca */ /* 0x000fcc00000e0000 */
[----:B------:R-:W-:Y:S01]  /*1d50*/  USEL UR29, UR4, UR29, !UP0 ;  /* 0x0000001d041d7287 */ /* 0x000fe2000c000000 */
[----:B------:R-:W2:Y:S05]  /*1d60*/  LDCU.64 UR4, c[0x0][0x4d8] ;  /* 0x00009b00ff0477ac */ /* 0x000eaa0008000a00 */
[----:B------:R-:W-:-:S04]  /*1d70*/  IMAD R14, RZ, RZ, -UR29 ;  /* 0x8000001dff0e7e24 */ /* 0x000fc8000f8e02ff */
[----:B------:R-:W-:Y:S01]  /*1d80*/  IMAD R14, R7, R14, R6 ;  /* 0x0000000e070e7224 */ /* 0x000fe200078e0206 */
[----:B-1----:R-:W-:-:S04]  /*1d90*/  R2UR UR27, R2 ;  /* 0x00000000021b72ca */ /* 0x002fc800000e0000 */
[----:B------:R-:W-:Y:S02]  /*1da0*/  R2UR UR7, R14 ;  /* 0x000000000e0772ca */ /* 0x000fe400000e0000 */
[----:B------:R-:W-:-:S07]  /*1db0*/  R2UR UR28, R3 ;  /* 0x00000000031c72ca */ /* 0x000fce00000e0000 */
[----:B------:R-:W-:-:S06]  /*1dc0*/  UIMAD UR27, UR9, UR8, UR27 ;  /* 0x00000008091b72a4 */ /* 0x000fcc000f8e021b */
[----:B--23--:R-:W-:-:S12]  /*1dd0*/  UIMAD UR28, UR7, UR6, UR28 ;  /* 0x00000006071c72a4 */ /* 0x00cfd8000f8e021c */
.L_x_28:
[----:B--2---:R-:W-:Y:S01]  /*1de0*/  @!P5 MOV R3, 0x8000 ;  /* 0x000080000003d802 */ /* 0x004fe20000000f00 */
[----:B------:R-:W-:Y:S01]  /*1df0*/  ULEA UR25, UR24, UR22, 0x3 ;  /* 0x0000001618197291 */ /* 0x000fe2000f8e18ff */
[----:B---3--:R-:W-:Y:S11]  /*1e00*/  @P1 BRA `(.L_x_24) ;  /* 0x0000000000101947 */ /* 0x008ff60003800000 */
[----:B------:R-:W-:Y:S04]  /*1e10*/  MOV R4, UR39 ;  /* 0x0000002700047c02 */ /* 0x000fe80008000f00 */
[----:B------:R-:W-:Y:S04]  /*1e20*/  SHF.L.U32 R4, R4, 0x1f, RZ ;  /* 0x0000001f04047819 */ /* 0x000fe800000006ff */
[----:B------:R-:W1:Y:S02]  /*1e30*/  SYNCS.PHASECHK.TRANS64.TRYWAIT P0, [UR25+0x30], R4 ;  /* 0x00003004ff0075a7 */ /* 0x000e640008001119 */
[----:B-1----:R-:W-:Y:S05]  /*1e40*/  @!P0 BRA `(.L_x_25) ;  /* 0x0000007000ec8947 */ /* 0x002fea0003800000 */
.L_x_24:
[----:B------:R2:W-:Y:S01]  /*1e50*/  @!P5 SYNCS.ARRIVE.TRANS64 RZ, [UR25], R3 ;  /* 0x00000003ffffd9a7 */ /* 0x0005e20008000019 */
[----:B------:R-:W-:Y:S04]  /*1e60*/  BSSY.RECONVERGENT B0, `(.L_x_26) ;  /* 0x0000003000007945 */ /* 0x000fe80003800200 */
[----:B------:R-:W-:Y:S05]  /*1e70*/  @P4 BRA `(.L_x_27) ;  /* 0x0000000000044947 */ /* 0x000fea0003800000 */
[----:B------:R-:W-:Y:S05]  /*1e80*/  BPT.TRAP 0x1 ;  /* 0x000000040000795c */ /* 0x000fea0000300000 */
.L_x_27:
[----:B------:R-:W-:Y:S05]  /*1e90*/  BSYNC.RECONVERGENT B0 ;  /* 0x0000000000007941 */ /* 0x000fea0003800200 */
.L_x_26:
        /* <DEDUP_REMOVED lines=15> */
[----:B------:R-:W-:Y:S01]  /*1f90*/  UIADD3 UR45, UPT, UPT, UR36, 0x1, URZ ;  /* 0x00000001242d7890 */ /* 0x000fe2000fffe0ff */
[----:B------:R1:W3:Y:S01]  /*1fa0*/  SYNCS.PHASECHK.TRANS64.TRYWAIT P1, [UR8+0x30], R2 ;  /* 0x00003002ff0075a7 */ /* 0x0002e20008021108 */
[----:B------:R-:W-:Y:S02]  /*1fb0*/  ULEA UR8, UR24, UR22, 0xe ;  /* 0x0000001618087291 */ /* 0x000fe4000f8e70ff */
[----:B------:R-:W-:Y:S02]  /*1fc0*/  UIADD3 UR50, UP0, UPT, UR42, 0x180, URZ ;  /* 0x000001802a327890 */ /* 0x000fe4000ff1e0ff */
[----:B------:R-:W-:Y:S02]  /*1fd0*/  UIADD3 UR24, UPT, UPT, UR8, 0x8400, URZ ;  /* 0x0000840008187890 */ /* 0x000fe4000fffe0ff */
[----:B------:R-:W-:Y:S02]  /*1fe0*/  UISETP.NE.AND UP1, UPT, UR45, UR35, UPT ;  /* 0x000000232d00728c */ /* 0x000fe4000bf25270 */
[----:B------:R-:W-:Y:S02]  /*1ff0*/  UIADD3.X UR51, UPT, UPT, URZ, UR43, URZ, UP0, !UPT ;  /* 0x0000002bff337290 */ /* 0x000fe400087fe4ff */
[----:B------:R-:W-:Y:S02]  /*2000*/  UIADD3 UR16, UPT, UPT, UR8, 0x20400, URZ ;  /* 0x0002040008107890 */ /* 0x000fe4000fffe0ff */
[----:B------:R-:W-:Y:S01]  /*2010*/  UIADD3 UR8, UPT, UPT, UR8, 0x22400, URZ ;  /* 0x0002240008087890 */ /* 0x000fe2000fffe0ff */
[----:B------:R4:W-:Y:S01]  /*2020*/  UTMALDG.4D.IM2COL [UR24], [UR52], UR54 ;  /* 0x00000018340073b4 */ /* 0x0009e20008058036 */
[----:B------:R-:W-:Y:S02]  /*2030*/  UIADD3 UR44, UPT, UPT, UR37, 0x1, URZ ;  /* 0x00000001252c7890 */ /* 0x000fe4000fffe0ff */
[----:B------:R-:W-:Y:S02]  /*2040*/  UIADD3 UR47, UPT, UPT, UR30, 0x1, URZ ;  /* 0x000000011e2f7890 */ /* 0x000fe4000fffe0ff */
[----:B------:R-:W-:Y:S02]  /*2050*/  @UP1 UIADD3 UR44, UPT, UPT, UR37, URZ, URZ ;  /* 0x000000ff252c1290 */ /* 0x000fe4000fffe0ff */
[----:B------:R-:W-:Y:S02]  /*2060*/  UIADD3 UR55, UPT, UPT, UR46, -0x1, URZ ;  /* 0xffffffff2e377890 */ /* 0x000fe4000fffe0ff */
[----:B------:R-:W-:Y:S01]  /*2070*/  UISETP.NE.AND UP0, UPT, UR44, UR33, UPT ;  /* 0x000000212c00728c */ /* 0x000fe2000bf05270 */
[----:B------:R-:W-:Y:S01]  /*2080*/  UMOV UR48, 0x0 ;  /* 0x0000000000307882 */ /* 0x000fe20000000000 */
[----:B------:R-:W-:Y:S01]  /*2090*/  UMOV UR49, 0x10000000 ;  /* 0x1000000000317882 */ /* 0x000fe20000000000 */
[----:B------:R-:W-:Y:S01]  /*20a0*/  UMOV UR17, UR25 ;  /* 0x0000001900117c82 */ /* 0x000fe20008000000 */
[----:B------:R-:W-:Y:S01]  /*20b0*/  UMOV UR18, UR34 ;  /* 0x0000002200127c82 */ /* 0x000fe20008000000 */
[----:B------:R-:W-:Y:S01]  /*20c0*/  UMOV UR20, UR36 ;  /* 0x0000002400147c82 */ /* 0x000fe20008000000 */
[----:B------:R-:W-:Y:S01]  /*20d0*/  UMOV UR21, UR37 ;  /* 0x0000002500157c82 */ /* 0x000fe20008000000 */
[----:B------:R-:W-:Y:S01]  /*20e0*/  UMOV UR19, UR26 ;  /* 0x0000001a00137c82 */ /* 0x000fe20008000000 */
[----:B------:R-:W-:Y:S01]  /*20f0*/  UMOV UR12, UR36 ;  /* 0x00000024000c7c82 */ /* 0x000fe20008000000 */
[----:B------:R1:W-:Y:S02]  /*2100*/  UTMALDG.4D [UR16], [UR50], desc[UR48] ;  /* 0x00003010320075b4 */ /* 0x0003e40008019000 */
[----:B------:R-:W-:Y:S02]  /*2110*/  @UP0 UIADD3 UR47, UPT, UPT, UR30, URZ, URZ ;  /* 0x000000ff1e2f0290 */ /* 0x000fe4000fffe0ff */
[----:B------:R-:W-:Y:S01]  /*2120*/  USEL UR36, UR45, URZ, UP1 ;  /* 0x000000ff2d247287 */ /* 0x000fe20008800000 */
[----:B------:R-:W-:Y:S01]  /*2130*/  UMOV UR13, UR37 ;  /* 0x00000025000d7c82 */ /* 0x000fe20008000000 */
[----:B------:R-:W-:Y:S01]  /*2140*/  USEL UR37, UR44, URZ, UP0 ;  /* 0x000000ff2c257287 */ /* 0x000fe20008000000 */
[----:B------:R-:W-:Y:S01]  /*2150*/  UMOV UR9, UR25 ;  /* 0x0000001900097c82 */ /* 0x000fe20008000000 */
[----:B------:R-:W-:Y:S01]  /*2160*/  UMOV UR11, UR26 ;  /* 0x0000001a000b7c82 */ /* 0x000fe20008000000 */
[----:B------:R-:W-:Y:S01]  /*2170*/  UISETP.GT.U32.AND UP0, UPT, UR46, 0x1, UPT ;  /* 0x000000012e00788c */ /* 0x000fe2000bf04070 */
[----:B------:R1:W-:Y:S01]  /*2180*/  UTMALDG.4D [UR8], [UR50], desc[UR48] ;  /* 0x00003008320075b4 */ /* 0x0003e20008019000 */
[----:B------:R-:W-:Y:S01]  /*2190*/  UMOV UR30, UR47 ;  /* 0x0000002f001e7c82 */ /* 0x000fe20008000000 */
[----:B------:R-:W-:Y:S01]  /*21a0*/  UMOV UR46, UR55 ;  /* 0x00000037002e7c82 */ /* 0x000fe20008000000 */
[----:B----4-:R-:W-:Y:S05]  /*21b0*/  UMOV UR24, UR38 ;  /* 0x0000002600187c82 */ /* 0x010fea0008000000 */
[----:B-1----:R-:W-:Y:S05]  /*21c0*/  BRA.U UP0, `(.L_x_28) ;  /* 0xfffffffd00047547 */ /* 0x002fea000b83ffff */
.L_x_23:
[----:B--2---:R-:W-:Y:S01]  /*21d0*/  SHF.L.U32 R3, R13, 0x1f, RZ ;  /* 0x0000001f0d037819 */ /* 0x004fe200000006ff */
[----:B------:R-:W-:-:S03]  /*21e0*/  NOP ;  /* 0x0000000000007918 */ /* 0x000fc60000000000 */
[----:B------:R-:W2:Y:S02]  /*21f0*/  SYNCS.PHASECHK.TRANS64.TRYWAIT P0, [UR22+0xb0], R3 ;  /* 0x0000b003ff0075a7 */ /* 0x000ea40008001116 */
[----:B--2---:R-:W-:Y:S05]  /*2200*/  @!P0 BRA `(.L_x_29) ;  /* 0x0000007000148947 */ /* 0x004fea0003800000 */
.L_x_128:
[----:B------:R-:W2:Y:S01]  /*2210*/  LDS.128 R4, [UR22+0xf0] ;  /* 0x0000f016ff047984 */ /* 0x000ea20008000c00 */
[----:B------:R-:W-:Y:S01]  /*2220*/  UIADD3 UR4, UPT, UPT, UR22, 0xb8, URZ ;  /* 0x000000b816047890 */ /* 0x000fe2000fffe0ff */
[----:B------:R-:W-:Y:S01]  /*2230*/  ISETP.GE.AND P0, PT, R40, 0x1, PT ;  /* 0x000000012800780c */ /* 0x000fe20003f06270 */
[----:B------:R-:W-:Y:S01]  /*2240*/  @!PT LDS RZ, [RZ] ;  /* 0x00000000fffff984 */ /* 0x000fe20000000800 */
[----:B------:R-:W-:Y:S01]  /*2250*/  @!PT LDS RZ, [RZ] ;  /* 0x00000000fffff984 */ /* 0x000fe20000000800 */
[----:B------:R-:W-:Y:S01]  /*2260*/  @!PT LDS RZ, [RZ] ;  /* 0x00000000fffff984 */ /* 0x000fe20000000800 */
[----:B------:R-:W-:Y:S01]  /*2270*/  @!PT LDS RZ, [RZ] ;  /* 0x00000000fffff984 */ /* 0x000fe20000000800 */
[----:B------:R1:W-:Y:S06]  /*2280*/  MEMBAR.ALL.CTA ;  /* 0x0000000000007992 */ /* 0x0003ec0000008000 */
[----:B-1----:R-:W1:Y:S01]  /*2290*/  FENCE.VIEW.ASYNC.S ;  /* 0x00000000000073c6 */ /* 0x002e620000000000 */
[----:B------:R-:W-:-:S09]  /*22a0*/  UPRMT UR4, URZ, 0x654, UR4 ;  /* 0x00000654ff047896 */ /* 0x000fd20008000004 */
[----:B-1----:R-:W-:Y:S01]  /*22b0*/  SYNCS.ARRIVE.TRANS64.RED.A1T0 RZ, [UR4], RZ ;  /* 0x000000ffffff79a7 */ /* 0x002fe20008100404 */
[----:B--2---:R-:W-:-:S13]  /*22c0*/  LOP3.LUT P3, RZ, R6, 0x1, RZ, 0xc0, !PT ;  /* 0x0000000106ff7812 */ /* 0x004fda000786c0ff */
[----:B------:R-:W-:Y:S02]  /*22d0*/  @P3 MOV R12, R4 ;  /* 0x00000004000c3202 */ /* 0x000fe40000000f00 */
[----:B------:R-:W-:Y:S01]  /*22e0*/  @P3 LOP3.LUT R11, R5, 0xffff, RZ, 0xc0, !PT ;  /* 0x0000ffff050b3812 */ /* 0x000fe200078ec0ff */
[----:B------:R-:W-:Y:S06]  /*22f0*/  @!P0 BRA `(.L_x_30) ;  /* 0x0000000000b88947 */ /* 0x000fec0003800000 */
[----:B------:R-:W1:Y:S01]  /*2300*/  LDC.64 R4, c[0x0][0xb18] ;  /* 0x0002c600ff047b82 */ /* 0x000e620000000a00 */
[----:B----4-:R-:W-:-:S07]  /*2310*/  ISETP.NE.AND P2, PT, R40, 0x1, PT ;  /* 0x000000012800780c */ /* 0x010fce0003f45270 */
[----:B------:R-:W2:Y:S08]  /*2320*/  LDC.64 R6, c[0x0][0xb10] ;  /* 0x0002c400ff067b82 */ /* 0x000eb00000000a00 */
[----:B------:R-:W4:Y:S08]  /*2330*/  LDC R8, c[0x0][0xb20] ;  /* 0x0002c800ff087b82 */ /* 0x000f300000000800 */
[----:B------:R-:W3:Y:S01]  /*2340*/  LDC R9, c[0x0][0xb0c] ;  /* 0x0002c300ff097b82 */ /* 0x000ee20000000800 */
[----:B-1----:R-:W-:Y:S01]  /*2350*/  IMAD.HI.U32 R15, R0, R5, RZ ;  /* 0x00000005000f7227 */ /* 0x002fe200078e00ff */
[----:B------:R-:W-:-:S03]  /*2360*/  ISETP.NE.AND P0, PT, R4, 0x1, PT ;  /* 0x000000010400780c */ /* 0x000fc60003f05270 */
[----:B------:R-:W-:-:S03]  /*2370*/  IMAD.HI.U32 R5, R11, R5, RZ ;  /* 0x000000050b057227 */ /* 0x000fc600078e00ff */
[----:B------:R-:W1:Y:S01]  /*2380*/  LDC.64 R2, c[0x0][0xb28] ;  /* 0x0002ca00ff027b82 */ /* 0x000e620000000a00 */
[----:B--2---:R-:W-:-:S04]  /*2390*/  IMAD.HI.U32 R16, R10, R6, RZ ;  /* 0x000000060a107227 */ /* 0x004fc800078e00ff */
[----:B------:R-:W-:Y:S01]  /*23a0*/  IMAD.HI.U32 R17, R12, R6, RZ ;  /* 0x000000060c117227 */ /* 0x000fe200078e00ff */
[----:B------:R-:W-:Y:S02]  /*23b0*/  SHF.R.U32.HI R16, RZ, R7, R16 ;  /* 0x00000007ff107219 */ /* 0x000fe40000011610 */
[-C--:B----4-:R-:W-:Y:S02]  /*23c0*/  SHF.R.U32.HI R15, RZ, R8.reuse, R15 ;  /* 0x00000008ff0f7219 */ /* 0x090fe4000001160f */
[----:B------:R-:W-:Y:S02]  /*23d0*/  SHF.R.U32.HI R5, RZ, R8, R5 ;  /* 0x00000008ff057219 */ /* 0x000fe40000011605 */
[----:B------:R-:W-:Y:S02]  /*23e0*/  SEL R15, R0, R15, !P0 ;  /* 0x0000000f000f7207 */ /* 0x000fe40004000000 */
[----:B------:R-:W-:Y:S02]  /*23f0*/  SHF.R.U32.HI R17, RZ, R7, R17 ;  /* 0x00000007ff117219 */ /* 0x000fe40000011611 */
[----:B---3--:R-:W-:-:S02]  /*2400*/  ISETP.NE.AND P1, PT, R9, 0x1, PT ;  /* 0x000000010900780c */ /* 0x008fc40003f25270 */
[----:B------:R-:W-:Y:S02]  /*2410*/  SEL R5, R11, R5, !P0 ;  /* 0x000000050b057207 */ /* 0x000fe40004000000 */
[----:B------:R-:W-:Y:S02]  /*2420*/  SEL R16, R10, R16, !P1 ;  /* 0x000000100a107207 */ /* 0x000fe40004800000 */
[----:B------:R-:W-:Y:S01]  /*2430*/  SEL R17, R12, R17, !P1 ;  /* 0x000000110c117207 */ /* 0x000fe20004800000 */
[----:B-1----:R-:W-:-:S04]  /*2440*/  IMAD.HI.U32 R14, R15, R2, RZ ;  /* 0x000000020f0e7227 */ /* 0x002fc800078e00ff */
        /* <DEDUP_REMOVED lines=10> */
[----:B------:R-:W-:-:S04]  /*24f0*/  @!P0 IMAD.HI.U32 R7, R17, R2, RZ ;  /* 0x0000000211078227 */ /* 0x000fc800078e00ff */
[----:B------:R-:W-:Y:S01]  /*2500*/  IMAD.MOV R2, RZ, RZ, -R6 ;  /* 0x000000ffff027224 */ /* 0x000fe200078e0a06 */
[----:B------:R-:W-:Y:S02]  /*2510*/  @!P0 SHF.R.U32.HI R3, RZ, R3, R7 ;  /* 0x00000003ff038219 */ /* 0x000fe40000011607 */
[----:B------:R-:W-:Y:S01]  /*2520*/  IADD3 R7, PT, PT, -R5, RZ, RZ ;  /* 0x000000ff05077210 */ /* 0x000fe20007ffe1ff */
[----:B------:R-:W-:Y:S01]  /*2530*/  IMAD R2, R40, R2, R5 ;  /* 0x0000000228027224 */ /* 0x000fe200078e0205 */
        /* <DEDUP_REMOVED lines=10> */
.L_x_30:
[----:B------:R-:W1:Y:S02]  /*25e0*/  LDCU UR4, c[0x0][0xb30] ;  /* 0x00016600ff0477ac */ /* 0x000e640008000800 */
[----:B-1----:R-:W-:-:S09]  /*25f0*/  UISETP.NE.AND UP0, UPT, UR4, 0x1, UPT ;  /* 0x000000010400788c */ /* 0x002fd2000bf05270 */
[----:B------:R-:W-:Y:S05]  /*2600*/  BRA.U UP0, `(.L_x_31) ;  /* 0x0000000100407547 */ /* 0x000fea000b800000 */
[----:B------:R-:W1:Y:S08]  /*2610*/  LDC.64 R4, c[0x0][0xb10] ;  /* 0x0002c400ff047b82 */ /* 0x000e700000000a00 */
[----:B------:R-:W2:Y:S08]  /*2620*/  LDC.64 R2, c[0x0][0xb18] ;  /* 0x0002c600ff027b82 */ /* 0x000eb00000000a00 */
[----:B------:R-:W3:Y:S08]  /*2630*/  LDC R6, c[0x0][0xb20] ;  /* 0x0002c800ff067b82 */ /* 0x000ef00000000800 */
[----:B------:R-:W4:Y:S01]  /*2640*/  LDC R7, c[0x0][0xb0c] ;  /* 0x0002c300ff077b82 */ /* 0x000f220000000800 */
[----:B-1----:R-:W-:-:S05]  /*2650*/  IMAD.HI.U32 R4, R12, R4, RZ ;  /* 0x000000040c047227 */ /* 0x002fca00078e00ff */
[----:B------:R-:W-:Y:S01]  /*2660*/  SHF.R.U32.HI R4, RZ, R5, R4 ;  /* 0x00000005ff047219 */ /* 0x000fe20000011604 */
[----:B--2---:R-:W-:Y:S01]  /*2670*/  IMAD.HI.U32 R3, R11, R3, RZ ;  /* 0x000000030b037227 */ /* 0x004fe200078e00ff */
[----:B------:R-:W-:-:S04]  /*2680*/  ISETP.NE.AND P0, PT, R2, 0x1, PT ;  /* 0x000000010200780c */ /* 0x000fc80003f05270 */
[----:B---3--:R-:W-:-:S04]  /*2690*/  SHF.R.U32.HI R3, RZ, R6, R3 ;  /* 0x00000006ff037219 */ /* 0x008fc80000011603 */
[----:B------:R-:W-:Y:S02]  /*26a0*/  SEL R3, R11, R3, !P0 ;  /* 0x000000030b037207 */ /* 0x000fe40004000000 */
[----:B----4-:R-:W-:-:S04]  /*26b0*/  ISETP.NE.AND P1, PT, R7, 0x1, PT ;  /* 0x000000010700780c */ /* 0x010fc80003f25270 */
[----:B------:R-:W-:-:S05]  /*26c0*/  SEL R4, R12, R4, !P1 ;  /* 0x000000040c047207 */ /* 0x000fca0004800000 */
[----:B------:R-:W-:Y:S02]  /*26d0*/  IMAD.IADD R5, R3, 0x1, -R4 ;  /* 0x0000000103057824 */ /* 0x000fe400078e0a04 */
[----:B------:R-:W-:Y:S02]  /*26e0*/  IMAD.IADD R3, R4, 0x1, -R3 ;  /* 0x0000000104037824 */ /* 0x000fe400078e0a03 */
[----:B------:R-:W-:Y:S02]  /*26f0*/  IMAD R12, R5, R7, R12 ;  /* 0x00000007050c7224 */ /* 0x000fe400078e020c */
[----:B------:R-:W-:-:S07]  /*2700*/  IMAD R11, R3, R2, R11 ;  /* 0x00000002030b7224 */ /* 0x000fce00078e020b */
.L_x_31:
[----:B------:R-:W-:Y:S01]  /*2710*/  UMOV UR28, UR31 ;  /* 0x0000001f001c7c82 */ /* 0x000fe20008000000 */
[----:B------:R-:W-:Y:S01]  /*2720*/  PLOP3.LUT P0, PT, PT, PT, PT, 0x80, 0x8 ;  /* 0x000000000008781c */ /* 0x000fe20003f0f070 */
[----:B------:R-:W-:Y:S01]  /*2730*/  IMAD.IADD R17, R12, 0x1, R91 ;  /* 0x000000010c117824 */ /* 0x000fe200078e025b */
[----:B------:R-:W-:Y:S01]  /*2740*/  LOP3.LUT R13, R13, 0x1, RZ, 0x3c, !PT ;  /* 0x000000010d0d7812 */ /* 0x000fe200078e3cff */
[----:B------:R-:W-:Y:S01]  /*2750*/  IMAD.IADD R14, R11, 0x1, R90 ;  /* 0x000000010b0e7824 */ /* 0x000fe200078e025a */
[----:B------:R-:W-:Y:S09]  /*2760*/  @P3 BRA `(.L_x_32) ;  /* 0xffffffec00303947 */ /* 0x000ff2000383ffff */
[----:B------:R-:W-:Y:S01]  /*2770*/  UIADD3 UR22, UPT, UPT, UR22, 0x30, URZ ;  /* 0x0000003016167890 */ /* 0x000fe2000fffe0ff */
[----:B------:R-:W-:-:S03]  /*2780*/  MOV R2, UR39 ;  /* 0x0000002700027c02 */ /* 0x000fc60008000f00 */
[----:B------:R-:W-:Y:S01]  /*2790*/  ULEA UR4, UR38, UR22, 0x3 ;  /* 0x0000001626047291 */ /* 0x000fe2000f8e18ff */
[----:B------:R-:W-:-:S08]  /*27a0*/  SHF.L.U32 R2, R2, 0x1f, RZ ;  /* 0x0000001f02027819 */ /* 0x000fd000000006ff */
[----:B------:R-:W1:Y:S02]  /*27b0*/  SYNCS.PHASECHK.TRANS64.TRYWAIT P0, [UR4], R2 ;  /* 0x00000002ff0075a7 */ /* 0x000e640008001104 */
[----:B-1----:R-:W-:Y:S05]  /*27c0*/  @!P0 BRA `(.L_x_33) ;  /* 0x0000006800bc8947 */ /* 0x002fea0003800000 */
.L_x_130:
[----:B------:R-:W-:-:S04]  /*27d0*/  UIADD3 UR6, UPT, UPT, UR38, 0x1, URZ ;  /* 0x0000000126067890 */ /* 0x000fc8000fffe0ff */
[----:B------:R-:W-:-:S04]  /*27e0*/  UISETP.NE.AND UP0, UPT, UR6, 0x6, UPT ;  /* 0x000000060600788c */ /* 0x000fc8000bf05270 */
[----:B------:R-:W-:Y:S02]  /*27f0*/  USEL UR5, URZ, 0x1, UP0 ;  /* 0x00000001ff057887 */ /* 0x000fe40008000000 */
[----:B------:R-:W-:Y:S02]  /*2800*/  USEL UR6, UR6, URZ, UP0 ;  /* 0x000000ff06067287 */ /* 0x000fe40008000000 */
[----:B------:R-:W-:Y:S02]  /*2810*/  ULOP3.LUT UR5, UR39, UR5, URZ, 0x3c, !UPT ;  /* 0x0000000527057292 */ /* 0x000fe4000f8e3cff */
[----:B------:R-:W-:-:S04]  /*2820*/  ULEA UR4, UR6, UR22, 0x3 ;  /* 0x0000001606047291 */ /* 0x000fc8000f8e18ff */
[----:B-1----:R-:W-:-:S04]  /*2830*/  MOV R2, UR5 ;  /* 0x0000000500027c02 */ /* 0x002fc80008000f00 */
[----:B------:R-:W-:-:S04]  /*2840*/  SHF.L.U32 R2, R2, 0x1f, RZ ;  /* 0x0000001f02027819 */ /* 0x000fc800000006ff */
[----:B------:R-:W1:Y:S02]  /*2850*/  SYNCS.PHASECHK.TRANS64.TRYWAIT P0, [UR4], R2 ;  /* 0x00000002ff0075a7 */ /* 0x000e640008001104 */
[----:B-1----:R-:W-:Y:S05]  /*2860*/  @!P0 BRA `(.L_x_34) ;  /* 0x0000006800ac8947 */ /* 0x002fea0003800000 */
.L_x_132:
        /* <DEDUP_REMOVED lines=10> */
.L_x_134:
        /* <DEDUP_REMOVED lines=10> */
.L_x_136:
        /* <DEDUP_REMOVED lines=10> */
.L_x_138:
[----:B------:R-:W-:-:S04]  /*2a50*/  UIADD3 UR6, UPT, UPT, UR6, 0x1, URZ ;  /* 0x0000000106067890 */ /* 0x000fc8000fffe0ff */
[----:B------:R-:W-:-:S04]  /*2a60*/  UISETP.NE.AND UP0, UPT, UR6, 0x6, UPT ;  /* 0x000000060600788c */ /* 0x000fc8000bf05270 */
[----:B------:R-:W-:Y:S02]  /*2a70*/  USEL UR4, URZ, 0x1, UP0 ;  /* 0x00000001ff047887 */ /* 0x000fe40008000000 */
[----:B------:R-:W-:Y:S02]  /*2a80*/  USEL UR6, UR6, URZ, UP0 ;  /* 0x000000ff06067287 */ /* 0x000fe40008000000 */
[----:B------:R-:W-:Y:S02]  /*2a90*/  ULOP3.LUT UR4, UR5, UR4, URZ, 0x3c, !UPT ;  /* 0x0000000405047292 */ /* 0x000fe4000f8e3cff */
[----:B------:R-:W-:-:S04]  /*2aa0*/  ULEA UR6, UR6, UR22, 0x3 ;  /* 0x0000001606067291 */ /* 0x000fc8000f8e18ff */
[----:B-1----:R-:W-:Y:S02]  /*2ab0*/  IMAD.U32 R2, RZ, RZ, UR4 ;  /* 0x00000004ff027e24 */ /* 0x002fe4000f8e00ff */
[----:B------:R-:W-:-:S03]  /*2ac0*/  MOV R0, UR6 ;  /* 0x0000000600007c02 */ /* 0x000fc60008000f00 */
[----:B------:R-:W-:-:S07]  /*2ad0*/  SHF.L.U32 R2, R2, 0x1f, RZ ;  /* 0x0000001f02027819 */ /* 0x000fce00000006ff */
.L_x_38:
[----:B-1----:R1:W2:Y:S02]  /*2ae0*/  SYNCS.PHASECHK.TRANS64.TRYWAIT P0, [R0+URZ], R2 ;  /* 0x00000002000075a7 */ /* 0x0022a400080011ff */
[----:B--2---:R-:W-:Y:S05]  /*2af0*/  @!P0 NANOSLEEP.SYNCS 0x989680 ;  /* 0x009896800000895d */ /* 0x004fea0003900000 */
[----:B------:R-:W2:Y:S02]  /*2b00*/  @!P0 SYNCS.PHASECHK.TRANS64 P0, [R0+URZ], R2 ;  /* 0x00000002000085a7 */ /* 0x000ea400080010ff */
[----:B--2---:R-:W-:Y:S05]  /*2b10*/  @P0 EXIT ;  /* 0x000000000000094d */ /* 0x004fea0003800000 */
[----:B------:R-:W-:Y:S05]  /*2b20*/  BRA `(.L_x_38) ;  /* 0xfffffffc00ec7947 */ /* 0x000fea000383ffff */
.L_x_16:
[----:B------:R-:W-:-:S04]  /*2b30*/  UISETP.NE.AND UP1, UPT, UR45, URZ, UPT ;  /* 0x000000ff2d00728c */ /* 0x000fc8000bf25270 */
[----:B------:R-:W-:-:S09]  /*2b40*/  UISETP.NE.OR UP1, UPT, UR8, 0x1, UP1 ;  /* 0x000000010800788c */ /* 0x000fd20008f25670 */
[----:B------:R-:W-:Y:S05]  /*2b50*/  BRA.U UP1, `(.L_x_39) ;  /* 0x0000000101b07547 */ /* 0x000fea000b800000 */
[----:B------:R-:W-:Y:S01]  /*2b60*/  UMOV UR4, 0x400 ;  /* 0x0000040000047882 */ /* 0x000fe20000000000 */
[----:B------:R-:W-:Y:S01]  /*2b70*/  HFMA2 R3, -RZ, RZ, 0, 5.9604644775390625e-08 ;  /* 0x00000001ff037431 */ /* 0x000fe200000001ff */
[----:B------:R-:W-:Y:S01]  /*2b80*/  ULEA UR45, UR45, UR4, 0x18 ;  /* 0x000000042d2d7291 */ /* 0x000fe2000f8ec0ff */
[----:B------:R-:W-:Y:S01]  /*2b90*/  ISETP.NE.AND P0, PT, R2, RZ, PT ;  /* 0x000000ff0200720c */ /* 0x000fe20003f05270 */
[----:B------:R-:W-:Y:S02]  /*2ba0*/  IMAD.MOV.U32 R8, RZ, RZ, RZ ;  /* 0x000000ffff087224 */ /* 0x000fe400078e00ff */
[----:B------:R-:W-:Y:S02]  /*2bb0*/  UIADD3 UR6, UPT, UPT, UR45, 0xb8, URZ ;  /* 0x000000b82d067890 */ /* 0x000fe4000fffe0ff */
[----:B------:R-:W-:Y:S02]  /*2bc0*/  UIADD3 UR7, UPT, UPT, UR45, 0xb0, URZ ;  /* 0x000000b02d077890 */ /* 0x000fe4000fffe0ff */
[----:B------:R-:W-:-:S12]  /*2bd0*/  UPRMT UR6, URZ, 0x654, UR6 ;  /* 0x00000654ff067896 */ /* 0x000fd80008000006 */
.L_x_42:
[----:B------:R-:W-:Y:S01]  /*2be0*/  SHF.L.U32 R6, R3, 0x1f, RZ ;  /* 0x0000001f03067819 */ /* 0x000fe200000006ff */
[----:B------:R-:W-:Y:S02]  /*2bf0*/  IMAD.U32 R4, RZ, RZ, UR7 ;  /* 0x00000007ff047e24 */ /* 0x000fe4000f8e00ff */
[----:B------:R-:W-:Y:S01]  /*2c00*/  @!P0 IMAD.MOV.U32 R5, RZ, RZ, 0x10 ;  /* 0x00000010ff058424 */ /* 0x000fe200078e00ff */
[----:B------:R-:W1:Y:S02]  /*2c10*/  SYNCS.PHASECHK.TRANS64.TRYWAIT P1, [UR45+0xb8], R6 ;  /* 0x0000b806ff0075a7 */ /* 0x000e64000802112d */
[----:B------:R-:W-:-:S04]  /*2c20*/  PRMT R4, R2, 0x654, R4 ;  /* 0x0000065402047816 */ /* 0x000fc80000000004 */
[----:B------:R-:W-:Y:S01]  /*2c30*/  SEL R0, R4, R0, !P0 ;  /* 0x0000000004007207 */ /* 0x000fe20004000000 */
[----:B-1----:R-:W-:Y:S06]  /*2c40*/  @!P1 BRA `(.L_x_40) ;  /* 0x0000006800149947 */ /* 0x002fec0003800000 */
.L_x_140:
[----:B------:R-:W-:Y:S01]  /*2c50*/  UIADD3 UR4, UPT, UPT, UR45, 0xf0, URZ ;  /* 0x000000f02d047890 */ /* 0x000fe2000fffe0ff */
[----:B------:R2:W-:Y:S01]  /*2c60*/  @!P0 SYNCS.ARRIVE.TRANS64.RED RZ, [R0+URZ], R5 ;  /* 0x0000000500ff89a7 */ /* 0x0005e200080004ff */
[----:B------:R-:W-:Y:S01]  /*2c70*/  UIADD3 UR5, UPT, UPT, UR45, 0xb0, URZ ;  /* 0x000000b02d057890 */ /* 0x000fe2000fffe0ff */
[----:B------:R-:W-:-:S08]  /*2c80*/  LOP3.LUT R3, R3, 0x1, RZ, 0x3c, !PT ;  /* 0x0000000103037812 */ /* 0x000fd000078e3cff */
[----:B------:R-:W-:Y:S06]  /*2c90*/  UGETNEXTWORKID.BROADCAST [UR4], [UR5] ;  /* 0x00000000040073ca */ /* 0x000fec0008000100 */
[----:B--2---:R-:W-:-:S04]  /*2ca0*/  SHF.L.U32 R5, R8, 0x1f, RZ ;  /* 0x0000001f08057819 */ /* 0x004fc800000006ff */
[----:B------:R-:W2:Y:S02]  /*2cb0*/  SYNCS.PHASECHK.TRANS64.TRYWAIT P1, [UR45+0xb0], R5 ;  /* 0x0000b005ff0075a7 */ /* 0x000ea4000802112d */
[----:B--2---:R-:W-:Y:S05]  /*2cc0*/  @!P1 BRA `(.L_x_41) ;  /* 0x00000068000c9947 */ /* 0x004fea0003800000 */
.L_x_142:
[----:B-1----:R-:W1:Y:S01]  /*2cd0*/  LDS.128 R4, [UR45+0xf0] ;  /* 0x0000f02dff047984 */ /* 0x002e620008000c00 */
[----:B------:R-:W-:Y:S01]  /*2ce0*/  LOP3.LUT R8, R8, 0x1, RZ, 0x3c, !PT ;  /* 0x0000000108087812 */ /* 0x000fe200078e3cff */
[----:B------:R-:W-:Y:S01]  /*2cf0*/  @!PT LDS RZ, [RZ] ;  /* 0x00000000fffff984 */ /* 0x000fe20000000800 */
[----:B------:R-:W-:Y:S01]  /*2d00*/  @!PT LDS RZ, [RZ] ;  /* 0x00000000fffff984 */ /* 0x000fe20000000800 */
[----:B------:R-:W-:Y:S01]  /*2d10*/  @!PT LDS RZ, [RZ] ;  /* 0x00000000fffff984 */ /* 0x000fe20000000800 */
[----:B------:R-:W-:Y:S01]  /*2d20*/  @!PT LDS RZ, [RZ] ;  /* 0x00000000fffff984 */ /* 0x000fe20000000800 */
[----:B------:R2:W-:Y:S06]  /*2d30*/  MEMBAR.ALL.CTA ;  /* 0x0000000000007992 */ /* 0x0005ec0000008000 */
[----:B--2---:R-:W2:Y:S02]  /*2d40*/  FENCE.VIEW.ASYNC.S ;  /* 0x00000000000073c6 */ /* 0x004ea40000000000 */
[----:B--2---:R-:W-:Y:S01]  /*2d50*/  SYNCS.ARRIVE.TRANS64.RED.A1T0 RZ, [UR6], RZ ;  /* 0x000000ffffff79a7 */ /* 0x004fe20008100406 */
[----:B-1----:R-:W-:-:S13]  /*2d60*/  LOP3.LUT P1, RZ, R6, 0x1, RZ, 0xc0, !PT ;  /* 0x0000000106ff7812 */ /* 0x002fda000782c0ff */
[----:B------:R-:W-:Y:S05]  /*2d70*/  @P1 BRA `(.L_x_42) ;  /* 0xfffffffc00981947 */ /* 0x000fea000383ffff */
[----:B------:R-:W-:-:S04]  /*2d80*/  SHF.L.U32 R0, R3, 0x1f, RZ ;  /* 0x0000001f03007819 */ /* 0x000fc800000006ff */
[----:B------:R-:W1:Y:S02]  /*2d90*/  SYNCS.PHASECHK.TRANS64 P0, [UR45+0xb8], R0 ;  /* 0x0000b800ff0075a7 */ /* 0x000e64000800102d */
[----:B-1----:R-:W-:Y:S05]  /*2da0*/  @P0 EXIT ;  /* 0x000000000000094d */ /* 0x002fea0003800000 */
[----:B------:R-:W-:-:S07]  /*2db0*/  MOV R0, UR45 ;  /* 0x0000002d00007c02 */ /* 0x000fce0008000f00 */
.L_x_43:
[----:B-1----:R-:W-:-:S04]  /*2dc0*/  SHF.L.U32 R2, R3, 0x1f, RZ ;  /* 0x0000001f03027819 */ /* 0x002fc800000006ff */
[----:B------:R1:W2:Y:S03]  /*2dd0*/  SYNCS.PHASECHK.TRANS64.TRYWAIT P0, [R0+URZ+0xb8], R2 ;  /* 0x0000b802000075a7 */ /* 0x0002a600080011ff */
[----:B--2---:R-:W-:Y:S05]  /*2de0*/  @!P0 NANOSLEEP.SYNCS 0x989680 ;  /* 0x009896800000895d */ /* 0x004fea0003900000 */
[----:B------:R-:W2:Y:S02]  /*2df0*/  @!P0 SYNCS.PHASECHK.TRANS64 P0, [R0+URZ+0xb8], R2 ;  /* 0x0000b802000085a7 */ /* 0x000ea400080010ff */
[----:B--2---:R-:W-:Y:S05]  /*2e00*/  @P0 EXIT ;  /* 0x000000000000094d */ /* 0x004fea0003800000 */
[----:B------:R-:W-:Y:S05]  /*2e10*/  BRA `(.L_x_43) ;  /* 0xfffffffc00e87947 */ /* 0x000fea000383ffff */
.L_x_39:
[----:B------:R-:W-:-:S09]  /*2e20*/  UISETP.NE.AND UP1, UPT, UR8, URZ, UPT ;  /* 0x000000ff0800728c */ /* 0x000fd2000bf25270 */
[----:B------:R-:W-:Y:S05]  /*2e30*/  BRA.U UP1, `(.L_x_44) ;  /* 0x0000000d01787547 */ /* 0x000fea000b800000 */
[----:B------:R-:W-:Y:S01]  /*2e40*/  UMOV UR4, 0x40 ;  /* 0x0000004000047882 */ /* 0x000fe20000000000 */
[----:B------:R-:W-:Y:S01]  /*2e50*/  NOP ;  /* 0x0000000000007918 */ /* 0x000fe20000000000 */
[----:B------:R-:W-:Y:S01]  /*2e60*/  ULEA UR4, UR45, UR4, 0x18 ;  /* 0x000000042d047291 */ /* 0x000fe2000f8ec0ff */
[----:B------:R-:W-:Y:S02]  /*2e70*/  UMOV UR5, 0x400 ;  /* 0x0000040000057882 */ /* 0x000fe40000000000 */
[----:B------:R-:W-:-:S06]  /*2e80*/  ULEA UR45, UR45, UR5, 0x18 ;  /* 0x000000052d2d7291 */ /* 0x000fcc000f8ec0ff */
[----:B------:R-:W1:Y:S02]  /*2e90*/  LDS.U8 R0, [UR4+0x1c] ;  /* 0x00001c04ff007984 */ /* 0x000e640008000000 */
[----:B-1----:R-:W-:-:S13]  /*2ea0*/  ISETP.NE.AND P0, PT, R0, RZ, PT ;  /* 0x000000ff0000720c */ /* 0x002fda0003f05270 */
[----:B------:R-:W-:Y:S05]  /*2eb0*/  @P0 BRA `(.L_x_45) ;  /* 0x0000000000580947 */ /* 0x000fea0003800000 */
[----:B------:R-:W-:-:S13]  /*2ec0*/  ELECT P0, URZ, PT ;  /* 0x0000000000ff782f */ /* 0x000fda0003800000 */
[----:B------:R-:W-:Y:S05]  /*2ed0*/  @!P0 BRA `(.L_x_46) ;  /* 0x0000000000608947 */ /* 0x000fea0003800000 */
[----:B------:R-:W-:Y:S01]  /*2ee0*/  UMOV UR5, 0x10 ;  /* 0x0000001000057882 */ /* 0x000fe20000000000 */
[----:B------:R-:W-:Y:S01]  /*2ef0*/  HFMA2 R0, -RZ, RZ, 0, 5.9604644775390625e-08 ;  /* 0x00000001ff007431 */ /* 0x000fe200000001ff */
[----:B------:R-:W-:-:S03]  /*2f00*/  MOV R2, 0xffff ;  /* 0x0000ffff00027802 */ /* 0x000fc60000000f00 */
[----:B------:R-:W-:Y:S04]  /*2f10*/  DEPBAR.LE SB1, 0x36 ;  /* 0x00009d800000791a */ /* 0x000fe80000000000 */
[----:B------:R-:W1:Y:S02]  /*2f20*/  UTCATOMSWS.FIND_AND_SET.ALIGN UP0, UR5, UR5 ;  /* 0x00000005000575e3 */ /* 0x000e640008000800 */
[----:B-1----:R-:W-:Y:S01]  /*2f30*/  MOV R3, UR5 ;  /* 0x0000000500037c02 */ /* 0x002fe20008000f00 */
[----:B------:R-:W-:Y:S06]  /*2f40*/  BRA.U UP0, `(.L_x_47) ;  /* 0x0000000100187547 */ /* 0x000fec000b800000 */
.L_x_48:
[----:B------:R-:W-:Y:S05]  /*2f50*/  NANOSLEEP 0x64 ;  /* 0x000000640000795d */ /* 0x000fea0003800000 */
[----:B------:R-:W-:-:S05]  /*2f60*/  UMOV UR5, 0x10 ;  /* 0x0000001000057882 */ /* 0x000fca0000000000 */
[----:B------:R-:W-:Y:S04]  /*2f70*/  DEPBAR.LE SB1, 0x36 ;  /* 0x00009d800000791a */ /* 0x000fe80000000000 */
[----:B------:R-:W1:Y:S02]  /*2f80*/  UTCATOMSWS.FIND_AND_SET.ALIGN UP0, UR5, UR5 ;  /* 0x00000005000575e3 */ /* 0x000e640008000800 */
[----:B-1----:R-:W-:Y:S01]  /*2f90*/  MOV R3, UR5 ;  /* 0x0000000500037c02 */ /* 0x002fe20008000f00 */
[----:B------:R-:W-:Y:S05]  /*2fa0*/  BRA.U !UP0, `(.L_x_48) ;  /* 0xfffffffd08e87547 */ /* 0x000fea000b83ffff */
.L_x_47:
[-C--:B------:R-:W-:Y:S02]  /*2fb0*/  SHF.L.U32 R2, R2, R3.reuse, RZ ;  /* 0x0000000302027219 */ /* 0x080fe400000006ff */
[----:B------:R-:W-:Y:S01]  /*2fc0*/  SHF.L.U32 R0, R0, R3, RZ ;  /* 0x0000000300007219 */ /* 0x000fe200000006ff */
[----:B------:R-:W-:Y:S02]  /*2fd0*/  IMAD.SHL.U32 R3, R3, 0x20, RZ ;  /* 0x0000002003037824 */ /* 0x000fe400078e00ff */
[----:B------:R1:W-:Y:S04]  /*2fe0*/  ATOMS.OR RZ, [UR4+0x14], R2 ;  /* 0x00001402ffff798c */ /* 0x0003e8000b000004 */
[----:B------:R1:W-:Y:S04]  /*2ff0*/  ATOMS.OR RZ, [UR4+0x18], R0 ;  /* 0x00001800ffff798c */ /* 0x0003e8000b000004 */
[----:B------:R1:W-:Y:S01]  /*3000*/  STS [UR45+0x100], R3 ;  /* 0x00010003ff007988 */ /* 0x0003e2000800082d */
[----:B------:R-:W-:Y:S05]  /*3010*/  BRA `(.L_x_46) ;  /* 0x0000000000107947 */ /* 0x000fea0003800000 */
.L_x_45:
[----:B------:R-:W-:Y:S02]  /*3020*/  MOV R0, 0xffffffff ;  /* 0xffffffff00007802 */ /* 0x000fe40000000f00 */
[----:B------:R-:W-:-:S03]  /*3030*/  MOV R2, 0x3060 ;  /* 0x0000306000027802 */ /* 0x000fc60000000f00 */
[----:B------:R1:W-:Y:S04]  /*3040*/  STS [UR45+0x100], R0 ;  /* 0x00010000ff007988 */ /* 0x0003e8000800082d */
[----:B-1-3-5:R-:W-:Y:S05]  /*3050*/  CALL.REL.NOINC `($__internal_1_$__cuda_sm10x_tcgen05_guardrail_trap_phase_invalid_during_alloc) ;  /* 0x0000006c001c7944 */ /* 0x02afea0003c00000 */
.L_x_46:
[----:B------:R-:W-:Y:S05]  /*3060*/  WARPSYNC.ALL ;  /* 0x0000000000007948 */ /* 0x000fea0003800000 */
[----:B------:R-:W2:Y:S01]  /*3070*/  S2UR UR6, SR_CgaCtaId ;  /* 0x00000000000679c3 */ /* 0x000ea20000008800 */
[----:B------:R-:W-:Y:S01]  /*3080*/  UMOV UR4, 0x400 ;  /* 0x0000040000047882 */ /* 0x000fe20000000000 */
[----:B------:R-:W-:-:S06]  /*3090*/  NOP ;  /* 0x0000000000007918 */ /* 0x000fcc0000000000 */
[----:B------:R-:W-:Y:S06]  /*30a0*/  BAR.ARV 0x6, 0xa0 ;  /* 0x0182800000007b1d */ /* 0x000fec0000002000 */
[----:B------:R-:W-:Y:S01]  /*30b0*/  IMAD.MOV.U32 R8, RZ, RZ, 0x1 ;  /* 0x00000001ff087424 */ /* 0x000fe200078e00ff */
[----:B------:R-:W-:Y:S01]  /*30c0*/  UMOV UR15, URZ ;  /* 0x000000ff000f7c82 */ /* 0x000fe20008000000 */
[----:B------:R-:W-:Y:S01]  /*30d0*/  UMOV UR14, URZ ;  /* 0x000000ff000e7c82 */ /* 0x000fe20008000000 */
[----:B------:R-:W-:Y:S01]  /*30e0*/  UMOV UR24, 0x0 ;  /* 0x0000000000187882 */ /* 0x000fe20000000000 */
[----:B------:R-:W-:Y:S01]  /*30f0*/  UMOV UR25, 0x8210010 ;  /* 0x0821001000197882 */ /* 0x000fe20000000000 */
[----:B------:R-:W-:Y:S01]  /*3100*/  UMOV UR22, 0x0 ;  /* 0x0000000000167882 */ /* 0x000fe20000000000 */
[----:B------:R-:W-:Y:S01]  /*3110*/  UMOV UR23, 0x8210010 ;  /* 0x0821001000177882 */ /* 0x000fe20000000000 */
[----:B------:R-:W-:Y:S01]  /*3120*/  UMOV UR20, 0x0 ;  /* 0x0000000000147882 */ /* 0x000fe20000000000 */
[----:B------:R-:W-:Y:S01]  /*3130*/  UMOV UR21, 0x8210010 ;  /* 0x0821001000157882 */ /* 0x000fe20000000000 */
[----:B------:R-:W-:Y:S01]  /*3140*/  UMOV UR18, 0x0 ;  /* 0x0000000000127882 */ /* 0x000fe20000000000 */
[----:B--2---:R-:W-:Y:S01]  /*3150*/  ULEA UR6, UR6, UR4, 0x18 ;  /* 0x0000000406067291 */ /* 0x004fe2000f8ec0ff */
[----:B------:R-:W2:Y:S03]  /*3160*/  LDCU.64 UR4, c[0x0][0x388] ;  /* 0x00007100ff0477ac */ /* 0x000ea60008000a00 */
[----:B------:R-:W-:-:S02]  /*3170*/  UIADD3 UR9, UPT, UPT, UR6, 0x8400, URZ ;  /* 0x0000840006097890 */ /* 0x000fc4000fffe0ff */
[----:B------:R-:W-:-:S03]  /*3180*/  UIADD3 UR10, UPT, UPT, UR6, 0x20400, URZ ;  /* 0x00020400060a7890 */ /* 0x000fc6000fffe0ff */
[----:B------:R-:W1:Y:S01]  /*3190*/  LDS R9, [UR6+0x100] ;  /* 0x00010006ff097984 */ /* 0x000e620008000800 */
[----:B------:R-:W-:Y:S02]  /*31a0*/  USHF.R.U32.HI UR9, URZ, 0x4, UR9 ;  /* 0x00000004ff097899 */ /* 0x000fe40008011609 */
[----:B------:R-:W-:Y:S02]  /*31b0*/  USHF.R.U32.HI UR10, URZ, 0x4, UR10 ;  /* 0x00000004ff0a7899 */ /* 0x000fe4000801160a */
[----:B------:R-:W-:Y:S02]  /*31c0*/  ULOP3.LUT UR9, UR9, 0x3fff, URZ, 0xc0, !UPT ;  /* 0x00003fff09097892 */ /* 0x000fe4000f8ec0ff */
[----:B------:R-:W-:Y:S02]  /*31d0*/  ULOP3.LUT UR10, UR10, 0x3fff, URZ, 0xc0, !UPT ;  /* 0x00003fff0a0a7892 */ /* 0x000fe4000f8ec0ff */
[----:B------:R-:W-:Y:S02]  /*31e0*/  ULOP3.LUT UR9, UR9, 0x10000, URZ, 0xfc, !UPT ;  /* 0x0001000009097892 */ /* 0x000fe4000f8efcff */
[----:B--2---:R-:W-:-:S02]  /*31f0*/  UIADD3 UR7, UPT, UPT, UR4, 0x3f, URZ ;  /* 0x0000003f04077890 */ /* 0x004fc4000fffe0ff */
[----:B------:R-:W-:Y:S02]  /*3200*/  ULOP3.LUT UR10, UR10, 0x2000000, URZ, 0xfc, !UPT ;  /* 0x020000000a0a7892 */ /* 0x000fe4000f8efcff */
[----:B------:R-:W-:Y:S01]  /*3210*/  USHF.R.S32.HI UR4, URZ, 0x1f, UR7 ;  /* 0x0000001fff047899 */ /* 0x000fe20008011407 */
[----:B------:R-:W-:-:S03]  /*3220*/  UMOV UR19, 0x8210010 ;  /* 0x0821001000137882 */ /* 0x000fc60000000000 */
[----:B------:R-:W-:-:S04]  /*3230*/  ULEA.HI UR7, UR4, UR7, URZ, 0x6 ;  /* 0x0000000704077291 */ /* 0x000fc8000f8f30ff */
[----:B------:R-:W-:-:S03]  /*3240*/  USHF.R.S32.HI UR7, URZ, 0x6, UR7 ;  /* 0x00000006ff077899 */ /* 0x000fc60008011407 */
[----:B------:R-:W2:Y:S01]  /*3250*/  LDCU UR4, c[0x0][0x390] ;  /* 0x00007200ff0477ac */ /* 0x000ea20008000800 */
[----:B------:R-:W-:Y:S02]  /*3260*/  UIMAD UR7, UR7, UR5, URZ ;  /* 0x00000005070772a4 */ /* 0x000fe4000f8e02ff */
[----:B------:R-:W-:-:S04]  /*3270*/  UIADD3 UR5, UPT, UPT, UR6, 0xb8, URZ ;  /* 0x000000b806057890 */ /* 0x000fc8000fffe0ff */
[----:B------:R-:W-:Y:S01]  /*3280*/  UPRMT UR5, URZ, 0x654, UR5 ;  /* 0x00000654ff057896 */ /* 0x000fe20008000005 */
[C---:B-1----:R-:W-:Y:S01]  /*3290*/  VIADD R3, R9.reuse, 0x80 ;  /* 0x0000008009037836 */ /* 0x042fe20000000000 */
[----:B------:R-:W-:Y:S01]  /*32a0*/  LOP3.LUT R2, R9, 0xffff, RZ, 0xc0, !PT ;  /* 0x0000ffff09027812 */ /* 0x000fe200078ec0ff */
[----:B--2---:R-:W-:-:S03]  /*32b0*/  UIMAD UR4, UR7, UR4, URZ ;  /* 0x00000004070472a4 */ /* 0x004fc6000f8e02ff */
[----:B------:R-:W-:Y:S01]  /*32c0*/  LOP3.LUT R3, R3, 0xffff, RZ, 0xc0, !PT ;  /* 0x0000ffff03037812 */ /* 0x000fe200078ec0ff */
[----:B------:R-:W-:-:S04]  /*32d0*/  UIADD3 UR16, UPT, UPT, UR4, -0x1, URZ ;  /* 0xffffffff04107890 */ /* 0x000fc8000fffe0ff */
[----:B------:R1:W-:Y:S01]  /*32e0*/  STL.64 [R1], R2 ;  /* 0x0000000201007387 */ /* 0x0003e20000100a00 */
[----:B------:R-:W-:Y:S01]  /*32f0*/  UISETP.GE.AND UP2, UPT, UR4, 0x1, UPT ;  /* 0x000000010400788c */ /* 0x000fe2000bf46270 */
[----:B-1----:R-:W-:-:S10]  /*3300*/  CS2R R2, SRZ ;  /* 0x0000000000027805 */ /* 0x002fd4000001ff00 */
.L_x_55:
[----:B-1----:R-:W-:-:S04]  /*3310*/  SHF.L.U32 R4, R3, 0x1f, RZ ;  /* 0x0000001f03047819 */ /* 0x002fc800000006ff */
[----:B------:R-:W1:Y:S02]  /*3320*/  SYNCS.PHASECHK.TRANS64.TRYWAIT P0, [UR6+0xb0], R4 ;  /* 0x0000b004ff0075a7 */ /* 0x000e640008001106 */
[----:B-12-4-:R-:W-:Y:S05]  /*3330*/  @!P0 BRA `(.L_x_49) ;  /* 0x0000006000888947 */ /* 0x016fea0003800000 */
.L_x_144:
[----:B-1----:R-:W1:Y:S01]  /*3340*/  LDS.128 R4, [UR6+0xf0] ;  /* 0x0000f006ff047984 */ /* 0x002e620008000c00 */
[----:B------:R-:W-:Y:S01]  /*3350*/  ULEA UR8, UR15, UR6, 0x3 ;  /* 0x000000060f087291 */ /* 0x000fe2000f8e18ff */
[----:B------:R-:W-:Y:S01]  /*3360*/  SHF.L.U32 R0, R8, 0x1f, RZ ;  /* 0x0000001f08007819 */ /* 0x000fe200000006ff */
[----:B------:R-:W-:Y:S01]  /*3370*/  @!PT LDS RZ, [RZ] ;  /* 0x00000000fffff984 */ /* 0x000fe20000000800 */
[----:B------:R-:W-:Y:S01]  /*3380*/  @!PT LDS RZ, [RZ] ;  /* 0x00000000fffff984 */ /* 0x000fe20000000800 */
[----:B------:R-:W-:Y:S01]  /*3390*/  @!PT LDS RZ, [RZ] ;  /* 0x00000000fffff984 */ /* 0x000fe20000000800 */
[----:B------:R-:W-:Y:S01]  /*33a0*/  @!PT LDS RZ, [RZ] ;  /* 0x00000000fffff984 */ /* 0x000fe20000000800 */
[----:B------:R2:W-:Y:S06]  /*33b0*/  MEMBAR.ALL.CTA ;  /* 0x0000000000007992 */ /* 0x0005ec0000008000 */
[----:B--2---:R-:W2:Y:S02]  /*33c0*/  FENCE.VIEW.ASYNC.S ;  /* 0x00000000000073c6 */ /* 0x004ea40000000000 */
[----:B--2---:R-:W-:Y:S01]  /*33d0*/  SYNCS.ARRIVE.TRANS64.RED.A1T0 RZ, [UR5], RZ ;  /* 0x000000ffffff79a7 */ /* 0x004fe20008100405 */
[----:B------:R-:W2:Y:S01]  /*33e0*/  SYNCS.PHASECHK.TRANS64.TRYWAIT P0, [UR8+0xd0], R0 ;  /* 0x0000d000ff0075a7 */ /* 0x000ea20008001108 */
[----:B-1----:R-:W-:Y:S01]  /*33f0*/  LOP3.LUT P3, RZ, R6, 0x1, RZ, 0xc0, !PT ;  /* 0x0000000106ff7812 */ /* 0x002fe2000786c0ff */
[----:B--2---:R-:W-:-:S12]  /*3400*/  @!P0 BRA `(.L_x_50) ;  /* 0x00000060006c8947 */ /* 0x004fd80003800000 */
.L_x_146:
[----:B------:R-:W-:Y:S05]  /*3410*/  BRA.U !UP2, `(.L_x_51) ;  /* 0x000000010af07547 */ /* 0x000fea000b800000 */
[----:B-1----:R-:W-:Y:S01]  /*3420*/  IMAD.U32 R0, RZ, RZ, UR15 ;  /* 0x0000000fff007e24 */ /* 0x002fe2000f8e00ff */
[----:B------:R-:W-:-:S04]  /*3430*/  ULEA UR4, UR14, UR6, 0x3 ;  /* 0x000000060e047291 */ /* 0x000fc8000f8e18ff */
[----:B------:R-:W-:-:S05]  /*3440*/  LEA R0, R0, R1, 0x2 ;  /* 0x0000000100007211 */ /* 0x000fca00078e10ff */
[----:B------:R1:W5:Y:S01]  /*3450*/  LDL R4, [R0] ;  /* 0x0000000000047983 */ /* 0x0003620000100800 */
[----:B------:R-:W-:Y:S01]  /*3460*/  UPLOP3.LUT UP3, UPT, UPT, UPT, UPT, 0x40, 0x4 ;  /* 0x000000000004789c */ /* 0x000fe20003f6e870 */
[----:B------:R-:W-:Y:S01]  /*3470*/  UMOV UR13, UR16 ;  /* 0x00000010000d7c82 */ /* 0x000fe20008000000 */
[----:B------:R-:W-:Y:S01]  /*3480*/  UMOV UR12, UR14 ;  /* 0x0000000e000c7c82 */ /* 0x000fe20008000000 */
[----:B-1----:R-:W-:-:S04]  /*3490*/  SHF.L.U32 R0, R2, 0x1f, RZ ;  /* 0x0000001f02007819 */ /* 0x002fc800000006ff */
[----:B------:R1:W2:Y:S04]  /*34a0*/  SYNCS.PHASECHK.TRANS64.TRYWAIT P2, [UR4], R0 ;  /* 0x00000000ff0075a7 */ /* 0x0002a80008041104 */
.L_x_54:
[----:B----4-:R-:W-:Y:S01]  /*34b0*/  ULEA UR7, UR12, UR6, 0x3 ;  /* 0x000000060c077291 */ /* 0x010fe2000f8e18ff */
[----:B-12---:R-:W-:Y:S11]  /*34c0*/  @P2 BRA `(.L_x_52) ;  /* 0x00000000000c2947 */ /* 0x006ff60003800000 */
[----:B------:R-:W-:Y:S04]  /*34d0*/  SHF.L.U32 R5, R2, 0x1f, RZ ;  /* 0x0000001f02057819 */ /* 0x000fe800000006ff */
[----:B------:R-:W2:Y:S02]  /*34e0*/  SYNCS.PHASECHK.TRANS64.TRYWAIT P0, [UR7], R5 ;  /* 0x00000005ff0075a7 */ /* 0x000ea40008001107 */
[----:B--2---:R-:W-:Y:S05]  /*34f0*/  @!P0 BRA `(.L_x_53) ;  /* 0x0000006000488947 */ /* 0x004fea0003800000 */
.L_x_52:
[----:B------:R-:W-:Y:S01]  /*3500*/  UISETP.NE.AND UP0, UPT, UR13, URZ, UPT ;  /* 0x000000ff0d00728c */ /* 0x000fe2000bf05270 */
[----:B------:R-:W-:Y:S01]  /*3510*/  PLOP3.LUT P2, PT, PT, PT, PT, 0x80, 0x8 ;  /* 0x000000000008781c */ /* 0x000fe20003f4f070 */
[----:B------:R-:W-:Y:S01]  /*3520*/  UIADD3 UR14, UPT, UPT, UR12, 0x1, URZ ;  /* 0x000000010c0e7890 */ /* 0x000fe2000fffe0ff */
[----:B------:R-:W-:Y:S03]  /*3530*/  ELECT P1, URZ, PT ;  /* 0x0000000000ff782f */ /* 0x000fe60003820000 */
[----:B------:R-:W-:Y:S01]  /*3540*/  UISETP.NE.AND UP1, UPT, UR14, 0x6, UPT ;  /* 0x000000060e00788c */ /* 0x000fe2000bf25270 */
[----:B------:R-:W-:Y:S01]  /*3550*/  PLOP3.LUT P0, PT, PT, PT, UP0, 0x80, 0x8 ;  /* 0x000000000008781c */ /* 0x000fe20003f0f008 */
[----:B------:R-:W-:Y:S02]  /*3560*/  ULEA UR26, UR12, UR10, 0xa ;  /* 0x0000000a0c1a7291 */ /* 0x000fe4000f8e50ff */
[----:B------:R-:W-:Y:S02]  /*3570*/  USEL UR11, URZ, 0x1, UP1 ;  /* 0x00000001ff0b7887 */ /* 0x000fe40008800000 */
[----:B------:R-:W-:Y:S02]  /*3580*/  USEL UR14, UR14, URZ, UP1 ;  /* 0x000000ff0e0e7287 */ /* 0x000fe40008800000 */
[----:B------:R-:W-:Y:S02]  /*3590*/  ULEA UR28, UR12, UR9, 0xa ;  /* 0x000000090c1c7291 */ /* 0x000fe4000f8e50ff */
[----:B------:R-:W-:Y:S01]  /*35a0*/  @UP0 ULEA UR4, UR14, UR6, 0x3 ;  /* 0x000000060e040291 */ /* 0x000fe2000f8e18ff */
[----:B------:R-:W-:Y:S01]  /*35b0*/  LOP3.LUT R2, R2, UR11, RZ, 0x3c, !PT ;  /* 0x0000000b02027c12 */ /* 0x000fe2000f8e3cff */
[----:B------:R-:W-:Y:S02]  /*35c0*/  UIADD3 UR36, UPT, UPT, UR26, 0x80, URZ ;  /* 0x000000801a247890 */ /* 0x000fe4000fffe0ff */
[----:B------:R-:W-:Y:S01]  /*35d0*/  UIADD3 UR34, UPT, UPT, UR28, 0x2, URZ ;  /* 0x000000021c227890 */ /* 0x000fe2000fffe0ff */
[----:B-1----:R-:W-:Y:S01]  /*35e0*/  @P0 SHF.L.U32 R0, R2, 0x1f, RZ ;  /* 0x0000001f02000819 */ /* 0x002fe200000006ff */
[----:B------:R-:W-:Y:S02]  /*35f0*/  UIADD3 UR32, UPT, UPT, UR26, 0x100, URZ ;  /* 0x000001001a207890 */ /* 0x000fe4000fffe0ff */
[----:B------:R-:W-:Y:S01]  /*3600*/  UIADD3 UR30, UPT, UPT, UR28, 0x4, URZ ;  /* 0x000000041c1e7890 */ /* 0x000fe2000fffe0ff */
[----:B------:R4:W1:Y:S01]  /*3610*/  @P0 SYNCS.PHASECHK.TRANS64.TRYWAIT P2, [UR4], R0 ;  /* 0x00000000ff0005a7 */ /* 0x0008620008041104 */
[----:B------:R-:W-:Y:S02]  /*3620*/  ELECT P0, URZ, PT ;  /* 0x0000000000ff782f */ /* 0x000fe40003800000 */
[C---:B-----5:R-:W-:Y:S01]  /*3630*/  @P1 R2UR.BROADCAST UR4, R4.reuse ;  /* 0x00000000040412ca */ /* 0x060fe200008e0000 */
[----:B------:R-:W-:Y:S10]  /*3640*/  UIADD3 UR7, UPT, UPT, UR7, 0x30, URZ ;  /* 0x0000003007077890 */ /* 0x000ff4000fffe0ff */
[C---:B------:R-:W-:Y:S02]  /*3650*/  @P0 R2UR.BROADCAST UR11, R4.reuse ;  /* 0x00000000040b02ca */ /* 0x040fe400008e0000 */
[----:B------:R-:W-:Y:S01]  /*3660*/  ELECT P0, URZ, PT ;  /* 0x0000000000ff782f */ /* 0x000fe20003800000 */
[----:B------:R-:W-:Y:S01]  /*3670*/  UMOV UR27, 0x40004040 ;  /* 0x40004040001b7882 */ /* 0x000fe20000000000 */
[----:B------:R-:W-:Y:S01]  /*3680*/  UMOV UR29, 0x40004040 ;  /* 0x40004040001d7882 */ /* 0x000fe20000000000 */
[----:B------:R-:W-:Y:S01]  /*3690*/  UMOV UR37, 0x40004040 ;  /* 0x4000404000257882 */ /* 0x000fe20000000000 */
[----:B------:R-:W-:Y:S01]  /*36a0*/  UMOV UR35, 0x40004040 ;  /* 0x4000404000237882 */ /* 0x000fe20000000000 */
[----:B------:R-:W-:Y:S01]  /*36b0*/  UMOV UR33, 0x40004040 ;  /* 0x4000404000217882 */ /* 0x000fe20000000000 */
[----:B------:R-:W-:Y:S01]  /*36c0*/  UMOV UR31, 0x40004040 ;  /* 0x40004040001f7882 */ /* 0x000fe20000000000 */
[----:B------:R-:W-:Y:S01]  /*36d0*/  UMOV UR12, UR14 ;  /* 0x0000000e000c7c82 */ /* 0x000fe20008000000 */
[----:B------:R2:W-:Y:S01]  /*36e0*/  UTCHMMA gdesc[UR28], gdesc[UR26], tmem[UR4], tmem[UR24], idesc[UR25], UP3 ;  /* 0x00ff181a1c0075ea */ /* 0x0005e20009800004 */
[----:B------:R-:W-:Y:S02]  /*36f0*/  UPLOP3.LUT UP3, UPT, UPT, UPT, UPT, 0x80, 0x8 ;  /* 0x000000000008789c */ /* 0x000fe40003f6f070 */
[----:B------:R3:W-:Y:S01]  /*3700*/  UTCHMMA gdesc[UR34], gdesc[UR36], tmem[UR11], tmem[UR22], idesc[UR23], UPT ;  /* 0x00ff1624220075ea */ /* 0x0007e2000b80000b */
[----:B--2---:R-:W-:Y:S01]  /*3710*/  UIADD3 UR26, UPT, UPT, UR26, 0x180, URZ ;  /* 0x000001801a1a7890 */ /* 0x004fe2000fffe0ff */
[C---:B------:R-:W-:Y:S02]  /*3720*/  @P0 R2UR.BROADCAST UR4, R4.reuse ;  /* 0x00000000040402ca */ /* 0x040fe400008e0000 */
[----:B------:R-:W-:Y:S11]  /*3730*/  ELECT P0, URZ, PT ;  /* 0x0000000000ff782f */ /* 0x000ff60003800000 */
[----:B------:R-:W-:Y:S02]  /*3740*/  @!UPT UIADD3 URZ, UPT, UPT, URZ, URZ, URZ ;  /* 0x000000fffffff290 */ /* 0x000fe4000fffe0ff */
[----:B---3--:R-:W-:Y:S01]  /*3750*/  @P0 R2UR.BROADCAST UR11, R4 ;  /* 0x00000000040b02ca */ /* 0x008fe200008e0000 */
[----:B------:R-:W-:Y:S01]  /*3760*/  UIADD3 UR28, UPT, UPT, UR28, 0x6, URZ ;  /* 0x000000061c1c7890 */ /* 0x000fe2000fffe0ff */
[----:B------:R2:W-:Y:S11]  /*3770*/  UTCHMMA gdesc[UR30], gdesc[UR32], tmem[UR4], tmem[UR20], idesc[UR21], UPT ;  /* 0x00ff14201e0075ea */ /* 0x0005f6000b800004 */
[----:B------:R4:W-:Y:S01]  /*3780*/  UTCHMMA gdesc[UR28], gdesc[UR26], tmem[UR11], tmem[UR18], idesc[UR19], UPT ;  /* 0x00ff121a1c0075ea */ /* 0x0009e2000b80000b */
[----:B------:R4:W-:Y:S01]  /*3790*/  UTCBAR [UR7], URZ ;  /* 0x000000ff070073e9 */ /* 0x0009e200080000ff */
[----:B--2---:R-:W-:Y:S02]  /*37a0*/  UIADD3 UR4, UPT, UPT, UR13, 0x1, URZ ;  /* 0x000000010d047890 */ /* 0x004fe4000fffe0ff */
[----:B------:R-:W-:Y:S02]  /*37b0*/  UIADD3 UR13, UPT, UPT, UR13, -0x1, URZ ;  /* 0xffffffff0d0d7890 */ /* 0x000fe4000fffe0ff */
[----:B------:R-:W-:Y:S09]  /*37c0*/  UISETP.GT.U32.AND UP0, UPT, UR4, 0x1, UPT ;  /* 0x000000010400788c */ /* 0x000ff2000bf04070 */
[----:B------:R-:W-:Y:S05]  /*37d0*/  BRA.U UP0, `(.L_x_54) ;  /* 0xfffffffd00347547 */ /* 0x000fea000b83ffff */
.L_x_51:
[----:B------:R-:W-:Y:S01]  /*37e0*/  UIADD3 UR15, UPT, UPT, UR15, 0x1, URZ ;  /* 0x000000010f0f7890 */ /* 0x000fe2000fffe0ff */
[----:B------:R-:W-:Y:S01]  /*37f0*/  LOP3.LUT R3, R3, 0x1, RZ, 0x3c, !PT ;  /* 0x0000000103037812 */ /* 0x000fe200078e3cff */
[----:B------:R-:W-:Y:S02]  /*3800*/  UIADD3 UR8, UPT, UPT, UR8, 0xc0, URZ ;  /* 0x000000c008087890 */ /* 0x000fe4000fffe0ff */
[----:B------:R-:W-:-:S04]  /*3810*/  UISETP.NE.AND UP0, UPT, UR15, 0x2, UPT ;  /* 0x000000020f00788c */ /* 0x000fc8000bf05270 */
[----:B------:R-:W-:Y:S02]  /*3820*/  USEL UR4, URZ, 0x1, UP0 ;  /* 0x00000001ff047887 */ /* 0x000fe40008000000 */
[----:B------:R-:W-:Y:S01]  /*3830*/  USEL UR15, UR15, URZ, UP0 ;  /* 0x000000ff0f0f7287 */ /* 0x000fe20008000000 */
[----:B------:R2:W-:Y:S03]  /*3840*/  UTCBAR [UR8], URZ ;  /* 0x000000ff080073e9 */ /* 0x0005e600080000ff */
[----:B------:R-:W-:Y:S01]  /*3850*/  LOP3.LUT R8, R8, UR4, RZ, 0x3c, !PT ;  /* 0x0000000408087c12 */ /* 0x000fe2000f8e3cff */
[----:B------:R-:W-:Y:S07]  /*3860*/  @P3 BRA `(.L_x_55) ;  /* 0xfffffff800a83947 */ /* 0x000fee000383ffff */
[----:B------:R-:W3:Y:S01]  /*3870*/  S2UR UR4, SR_CgaCtaId ;  /* 0x00000000000479c3 */ /* 0x000ee20000008800 */
[----:B------:R-:W-:Y:S01]  /*3880*/  ELECT P0, URZ, PT ;  /* 0x0000000000ff782f */ /* 0x000fe20003800000 */
[----:B-1--4-:R-:W-:Y:S01]  /*3890*/  IMAD.MOV.U32 R0, RZ, RZ, 0x1 ;  /* 0x00000001ff007424 */ /* 0x012fe200078e00ff */
[----:B------:R-:W-:Y:S01]  /*38a0*/  UIADD3 UR6, UPT, UPT, UR6, 0xd0, URZ ;  /* 0x000000d006067890 */ /* 0x000fe2000fffe0ff */
[----:B------:R-:W-:Y:S01]  /*38b0*/  SHF.L.U32 R2, R8, 0x1f, RZ ;  /* 0x0000001f08027819 */ /* 0x000fe200000006ff */
[----:B------:R-:W-:-:S03]  /*38c0*/  UMOV UR5, 0x40 ;  /* 0x0000004000057882 */ /* 0x000fc60000000000 */
[----:B------:R-:W-:Y:S01]  /*38d0*/  UVIRTCOUNT.DEALLOC.SMPOOL 0x80 ;  /* 0x000000800000784c */ /* 0x000fe20000000000 */
[----:B---3--:R-:W-:Y:S02]  /*38e0*/  ULEA UR4, UR4, UR5, 0x18 ;  /* 0x0000000504047291 */ /* 0x008fe4000f8ec0ff */
[----:B------:R-:W-:-:S07]  /*38f0*/  ULEA UR5, UR15, UR6, 0x3 ;  /* 0x000000060f057291 */ /* 0x000fce000f8e18ff */
[----:B------:R1:W-:Y:S02]  /*3900*/  @P0 STS.U8 [UR4+0x1c], R0 ;  /* 0x00001c00ff000988 */ /* 0x0003e40008000004 */
[----:B------:R-:W3:Y:S02]  /*3910*/  SYNCS.PHASECHK.TRANS64.TRYWAIT P0, [UR5], R2 ;  /* 0x00000002ff0075a7 */ /* 0x000ee40008001105 */
[----:B-1-3--:R-:W-:Y:S05]  /*3920*/  @!P0 BRA `(.L_x_56) ;  /* 0x0000005c00548947 */ /* 0x00afea0003800000 */
.L_x_149:
[----:B------:R-:W-:-:S04]  /*3930*/  UIADD3 UR7, UPT, UPT, UR15, 0x1, URZ ;  /* 0x000000010f077890 */ /* 0x000fc8000fffe0ff */
[----:B------:R-:W-:-:S04]  /*3940*/  UISETP.NE.AND UP0, UPT, UR7, 0x2, UPT ;  /* 0x000000020700788c */ /* 0x000fc8000bf05270 */
[----:B------:R-:W-:Y:S02]  /*3950*/  USEL UR5, URZ, 0x1, UP0 ;  /* 0x00000001ff057887 */ /* 0x000fe40008000000 */
[----:B------:R-:W-:-:S04]  /*3960*/  USEL UR7, UR7, URZ, UP0 ;  /* 0x000000ff07077287 */ /* 0x000fc80008000000 */
[----:B------:R-:W-:Y:S01]  /*3970*/  ULEA UR7, UR7, UR6, 0x3 ;  /* 0x0000000607077291 */ /* 0x000fe2000f8e18ff */
[----:B-1----:R-:W-:-:S04]  /*3980*/  LOP3.LUT R2, R8, UR5, RZ, 0x3c, !PT ;  /* 0x0000000508027c12 */ /* 0x002fc8000f8e3cff */
[----:B------:R-:W-:-:S04]  /*3990*/  SHF.L.U32 R2, R2, 0x1f, RZ ;  /* 0x0000001f02027819 */ /* 0x000fc800000006ff */
[----:B------:R-:W1:Y:S02]  /*39a0*/  SYNCS.PHASECHK.TRANS64.TRYWAIT P0, [UR7], R2 ;  /* 0x00000002ff0075a7 */ /* 0x000e640008001107 */
[----:B-1----:R-:W-:Y:S05]  /*39b0*/  @!P0 BRA `(.L_x_57) ;  /* 0x0000005c00488947 */ /* 0x002fea0003800000 */
.L_x_151:
[----:B------:R-:W-:Y:S01]  /*39c0*/  NOP ;  /* 0x0000000000007918 */ /* 0x000fe20000000000 */
[----:B-1----:R-:W1:Y:S01]  /*39d0*/  LDS R0, [UR4+0x14] ;  /* 0x00001404ff007984 */ /* 0x002e620008000800 */
[----:B------:R-:W-:Y:S01]  /*39e0*/  LOP3.LUT R3, R9, 0xffff, RZ, 0xc0, !PT ;  /* 0x0000ffff09037812 */ /* 0x000fe200078ec0ff */
[----:B------:R-:W-:-:S03]  /*39f0*/  IMAD.MOV.U32 R2, RZ, RZ, 0xffff ;  /* 0x0000ffffff027424 */ /* 0x000fc600078e00ff */
[----:B------:R-:W-:-:S04]  /*3a00*/  SHF.R.U32.HI R3, RZ, 0x5, R3 ;  /* 0x00000005ff037819 */ /* 0x000fc80000011603 */
[----:B------:R-:W-:-:S04]  /*3a10*/  SHF.L.U32 R2, R2, R3, RZ ;  /* 0x0000000302027219 */ /* 0x000fc800000006ff */
[----:B-1----:R-:W-:-:S04]  /*3a20*/  LOP3.LUT R0, R0, R2, RZ, 0xc0, !PT ;  /* 0x0000000200007212 */ /* 0x002fc800078ec0ff */
[----:B------:R-:W-:Y:S01]  /*3a30*/  ISETP.NE.AND P0, PT, R0, R2, PT ;  /* 0x000000020000720c */ /* 0x000fe20003f05270 */
[----:B------:R-:W-:-:S05]  /*3a40*/  IMAD.MOV.U32 R0, RZ, RZ, 0x1 ;  /* 0x00000001ff007424 */ /* 0x000fca00078e00ff */
[----:B------:R-:W-:-:S07]  /*3a50*/  SHF.L.U32 R0, R0, R3, RZ ;  /* 0x0000000300007219 */ /* 0x000fce00000006ff */
[----:B------:R-:W-:Y:S05]  /*3a60*/  @P0 BRA `(.L_x_58) ;  /* 0x00000000005c0947 */ /* 0x000fea0003800000 */
[----:B------:R-:W1:Y:S02]  /*3a70*/  LDS R3, [UR4+0x18] ;  /* 0x00001804ff037984 */ /* 0x000e640008000800 */
[----:B-1----:R-:W-:-:S04]  /*3a80*/  LOP3.LUT R3, R3, R0, RZ, 0xc0, !PT ;  /* 0x0000000003037212 */ /* 0x002fc800078ec0ff */
[----:B------:R-:W-:-:S13]  /*3a90*/  ISETP.NE.AND P0, PT, R3, R0, PT ;  /* 0x000000000300720c */ /* 0x000fda0003f05270 */
[----:B------:R-:W-:Y:S05]  /*3aa0*/  @P0 BRA `(.L_x_59) ;  /* 0x0000000000400947 */ /* 0x000fea0003800000 */
[----:B--2---:R-:W-:Y:S01]  /*3ab0*/  R2UR UR8, R2 ;  /* 0x00000000020872ca */ /* 0x004fe200000e0000 */
[----:B------:R-:W1:Y:S01]  /*3ac0*/  S2R R3, SR_LANEID ;  /* 0x0000000000037919 */ /* 0x000e620000000000 */
[----:B------:R-:W-:Y:S01]  /*3ad0*/  LOP3.LUT R0, RZ, R0, RZ, 0x33, !PT ;  /* 0x00000000ff007212 */ /* 0x000fe200078e33ff */
[----:B------:R-:W-:Y:S02]  /*3ae0*/  VOTEU.ANY UR7, UPT, PT ;  /* 0x0000000000077886 */ /* 0x000fe400038e0100 */
[----:B------:R-:W-:Y:S01]  /*3af0*/  UFLO.U32 UR7, UR7 ;  /* 0x00000007000772bd */ /* 0x000fe200080e0000 */
[----:B------:R-:W2:Y:S07]  /*3b00*/  REDUX UR5, R0 ;  /* 0x00000000000573c4 */ /* 0x000eae0000000000 */
[----:B------:R-:W-:-:S06]  /*3b10*/  ULOP3.LUT UR8, URZ, UR8, URZ, 0x33, !UPT ;  /* 0x00000008ff087292 */ /* 0x000fcc000f8e33ff */
[----:B------:R-:W-:-:S04]  /*3b20*/  IMAD.U32 R2, RZ, RZ, UR8 ;  /* 0x00000008ff027e24 */ /* 0x000fc8000f8e00ff */
[----:B------:R-:W3:Y:S02]  /*3b30*/  REDUX UR6, R2 ;  /* 0x00000000020673c4 */ /* 0x000ee40000000000 */
[----:B------:R4:W-:Y:S01]  /*3b40*/  UTCATOMSWS.AND URZ, UR8 ;  /* 0x0000000800ff79e3 */ /* 0x0009e20008000000 */
[----:B--2---:R-:W-:Y:S01]  /*3b50*/  IMAD.U32 R0, RZ, RZ, UR5 ;  /* 0x00000005ff007e24 */ /* 0x004fe2000f8e00ff */
[----:B-1----:R-:W-:Y:S01]  /*3b60*/  ISETP.EQ.U32.AND P0, PT, R3, UR7, PT ;  /* 0x0000000703007c0c */ /* 0x002fe2000bf02070 */
[----:B---3--:R-:W-:-:S12]  /*3b70*/  IMAD.U32 R2, RZ, RZ, UR6 ;  /* 0x00000006ff027e24 */ /* 0x008fd8000f8e00ff */
[----:B------:R4:W-:Y:S04]  /*3b80*/  @P0 ATOMS.AND RZ, [UR4+0x14], R2 ;  /* 0x00001402ffff098c */ /* 0x0009e8000a800004 */
[----:B------:R4:W-:Y:S01]  /*3b90*/  @P0 ATOMS.AND RZ, [UR4+0x18], R0 ;  /* 0x00001800ffff098c */ /* 0x0009e2000a800004 */
[----:B------:R-:W-:Y:S05]  /*3ba0*/  BRA `(.L_x_60) ;  /* 0x0000000000147947 */ /* 0x000fea0003800000 */
.L_x_59:
[----:B------:R-:W-:Y:S02]  /*3bb0*/  MOV R2, 0x3bd0 ;  /* 0x00003bd000027802 */ /* 0x000fe40000000f00 */
[----:B--2--5:R-:W-:Y:S05]  /*3bc0*/  CALL.REL.NOINC `($__internal_0_$__cuda_sm10x_tcgen05_guardrail_trap_col_being_dealloced_not_returned_by_alloc) ;  /* 0x0000006000347944 */ /* 0x024fea0003c00000 */
[----:B------:R-:W-:Y:S05]  /*3bd0*/  BRA `(.L_x_60) ;  /* 0x0000000000087947 */ /* 0x000fea0003800000 */
.L_x_58:
[----:B------:R-:W-:Y:S02]  /*3be0*/  MOV R2, 0x3c00 ;  /* 0x00003c0000027802 */ /* 0x000fe40000000f00 */
[----:B--2--5:R-:W-:Y:S05]  /*3bf0*/  CALL.REL.NOINC `($__internal_2_$__cuda_sm10x_tcgen05_guardrail_trap_unallocated_columns_being_dealloced) ;  /* 0x0000006000407944 */ /* 0x024fea0003c00000 */
.L_x_60:
[----:B------:R-:W-:Y:S01]  /*3c00*/  NOP ;  /* 0x0000000000007918 */ /* 0x000fe20000000000 */
[----:B----4-:R-:W-:Y:S05]  /*3c10*/  EXIT ;  /* 0x000000000000794d */ /* 0x010fea0003800000 */
.L_x_44:
[----:B------:R-:W-:-:S09]  /*3c20*/  UISETP.NE.OR UP2, UPT, UR8, 0x3, !UP2 ;  /* 0x000000030800788c */ /* 0x000fd2000d745670 */
[----:B------:R-:W-:Y:S05]  /*3c30*/  BRA.U UP2, `(.L_x_61) ;  /* 0x0000001102547547 */ /* 0x000fea000b800000 */
[----:B------:R-:W1:Y:S01]  /*3c40*/  LDC.64 R28, c[0x0][0x988] ;  /* 0x00026200ff1c7b82 */ /* 0x000e620000000a00 */
[----:B------:R-:W2:Y:S01]  /*3c50*/  LDCU.64 UR8, c[0x0][0x888] ;  /* 0x00011100ff0877ac */ /* 0x000ea20008000a00 */
[----:B------:R-:W-:Y:S02]  /*3c60*/  IMAD.MOV.U32 R32, RZ, RZ, 0x1 ;  /* 0x00000001ff207424 */ /* 0x000fe400078e00ff */
[----:B------:R-:W-:Y:S01]  /*3c70*/  IMAD.MOV.U32 R31, RZ, RZ, RZ ;  /* 0x000000ffff1f7224 */ /* 0x000fe200078e00ff */
[----:B------:R-:W4:Y:S03]  /*3c80*/  LDCU.64 UR4, c[0x0][0x890] ;  /* 0x00011200ff0477ac */ /* 0x000f260008000a00 */
[----:B------:R-:W3:Y:S01]  /*3c90*/  LDC.64 R22, c[0x0][0x980] ;  /* 0x00026000ff167b82 */ /* 0x000ee20000000a00 */
[----:B------:R-:W-:Y:S01]  /*3ca0*/  UMOV UR22, 0x400 ;  /* 0x0000040000167882 */ /* 0x000fe20000000000 */
[----:B------:R-:W-:-:S02]  /*3cb0*/  UPLOP3.LUT UP1, UPT, UPT, UPT, UPT, 0x40, 0x4 ;  /* 0x000000000004789c */ /* 0x000fc40003f2e870 */
[----:B------:R-:W-:-:S04]  /*3cc0*/  ULEA UR22, UR45, UR22, 0x18 ;  /* 0x000000162d167291 */ /* 0x000fc8000f8ec0ff */
[----:B------:R-:W3:Y:S01]  /*3cd0*/  LDC R0, c[0x0][0xb30] ;  /* 0x0002cc00ff007b82 */ /* 0x000ee20000000800 */
[----:B------:R-:W-:Y:S02]  /*3ce0*/  UIADD3 UR23, UPT, UPT, UR22, 0x78, URZ ;  /* 0x0000007816177890 */ /* 0x000fe4000fffe0ff */
[----:B------:R-:W-:Y:S02]  /*3cf0*/  UIADD3 UR33, UPT, UPT, UR22, 0x60, URZ ;  /* 0x0000006016217890 */ /* 0x000fe4000fffe0ff */
[----:B------:R-:W-:Y:S02]  /*3d00*/  UIADD3 UR25, UPT, UPT, UR22, 0x68, URZ ;  /* 0x0000006816197890 */ /* 0x000fe4000fffe0ff */
[----:B--2---:R-:W-:Y:S01]  /*3d10*/  UISETP.NE.U32.AND UP4, UPT, UR8, URZ, UPT ;  /* 0x000000ff0800728c */ /* 0x004fe2000bf85070 */
[----:B------:R-:W2:Y:S01]  /*3d20*/  LDC R30, c[0x0][0x370] ;  /* 0x0000dc00ff1e7b82 */ /* 0x000ea20000000800 */
[C---:B-1----:R-:W-:Y:S01]  /*3d30*/  ISETP.NE.AND P0, PT, R29.reuse, 0x1, PT ;  /* 0x000000011d00780c */ /* 0x042fe20003f05270 */
[----:B----4-:R-:W-:Y:S01]  /*3d40*/  UISETP.NE.U32.AND UP5, UPT, UR4, URZ, UPT ;  /* 0x000000ff0400728c */ /* 0x010fe2000bfa5070 */
[----:B------:R-:W-:Y:S01]  /*3d50*/  R2UR UR7, R29 ;  /* 0x000000001d0772ca */ /* 0x000fe200000e0000 */
[----:B------:R-:W-:Y:S01]  /*3d60*/  UIADD3 UR15, UPT, UPT, UR22, 0xb8, URZ ;  /* 0x000000b8160f7890 */ /* 0x000fe2000fffe0ff */
[----:B------:R-:W-:Y:S01]  /*3d70*/  IMAD.MOV.U32 R29, RZ, RZ, 0x2000 ;  /* 0x00002000ff1d7424 */ /* 0x000fe200078e00ff */
[----:B------:R-:W-:-:S02]  /*3d80*/  UIADD3 UR17, UPT, UPT, UR22, 0x70, URZ ;  /* 0x0000007016117890 */ /* 0x000fc4000fffe0ff */
[----:B------:R-:W1:Y:S01]  /*3d90*/  LDC R3, c[0x0][0xb0c] ;  /* 0x0002c300ff037b82 */ /* 0x000e620000000800 */
[----:B---3--:R-:W-:Y:S01]  /*3da0*/  R2UR UR14, R22 ;  /* 0x00000000160e72ca */ /* 0x008fe200000e0000 */
[----:B------:R-:W-:Y:S02]  /*3db0*/  UPRMT UR23, UR45, 0x654, UR23 ;  /* 0x000006542d177896 */ /* 0x000fe40008000017 */
[----:B------:R-:W-:Y:S02]  /*3dc0*/  UPRMT UR31, UR45, 0x654, UR33 ;  /* 0x000006542d1f7896 */ /* 0x000fe40008000021 */
[----:B------:R-:W-:Y:S02]  /*3dd0*/  UPRMT UR30, UR45, 0x654, UR25 ;  /* 0x000006542d1e7896 */ /* 0x000fe40008000019 */
[----:B------:R-:W3:Y:S01]  /*3de0*/  LDC R15, c[0x0][0xb20] ;  /* 0x0002c800ff0f7b82 */ /* 0x000ee20000000800 */
[----:B------:R-:W-:Y:S01]  /*3df0*/  ISETP.NE.AND P1, PT, R0, 0x1, PT ;  /* 0x000000010000780c */ /* 0x000fe20003f25270 */
[----:B------:R-:W-:-:S02]  /*3e00*/  UISETP.NE.AND.EX UP4, UPT, UR9, URZ, UPT, UP4 ;  /* 0x000000ff0900728c */ /* 0x000fc4000bf85340 */
[----:B------:R-:W-:Y:S02]  /*3e10*/  UPRMT UR15, URZ, 0x654, UR15 ;  /* 0x00000654ff0f7896 */ /* 0x000fe4000800000f */
[----:B------:R-:W-:Y:S02]  /*3e20*/  UPRMT UR45, UR45, 0x654, UR17 ;  /* 0x000006542d2d7896 */ /* 0x000fe40008000011 */
[----:B------:R-:W4:Y:S01]  /*3e30*/  LDC.64 R34, c[0x0][0x348] ;  /* 0x0000d200ff227b82 */ /* 0x000f220000000a00 */
[----:B------:R-:W-:Y:S01]  /*3e40*/  UISETP.NE.AND.EX UP5, UPT, UR5, URZ, UPT, UP5 ;  /* 0x000000ff0500728c */ /* 0x000fe2000bfa5350 */
[----:B------:R-:W-:-:S06]  /*3e50*/  VOTEU.ANY UP3, P0 ;  /* 0x0000000000ff7886 */ /* 0x000fcc0000060100 */
[----:B------:R-:W1:Y:S08]  /*3e60*/  LDC.64 R18, c[0x0][0xb10] ;  /* 0x0002c400ff127b82 */ /* 0x000e700000000a00 */
[----:B------:R-:W1:Y:S08]  /*3e70*/  LDC.64 R6, c[0x0][0xb18] ;  /* 0x0002c600ff067b82 */ /* 0x000e700000000a00 */
[----:B------:R-:W1:Y:S08]  /*3e80*/  LDC.64 R4, c[0x0][0xb28] ;  /* 0x0002ca00ff047b82 */ /* 0x000e700000000a00 */
[----:B------:R-:W1:Y:S08]  /*3e90*/  LDC.64 R20, c[0x0][0x990] ;  /* 0x00026400ff147b82 */ /* 0x000e700000000a00 */
[----:B--23--:R-:W1:Y:S02]  /*3ea0*/  LDC R16, c[0x0][0x374] ;  /* 0x0000dd00ff107b82 */ /* 0x00ce640000000800 */
.L_x_72:
[----:B------:R-:W-:Y:S04]  /*3eb0*/  SHF.L.U32 R2, R31, 0x1f, RZ ;  /* 0x0000001f1f027819 */ /* 0x000fe800000006ff */
[----:B--2---:R-:W2:Y:S02]  /*3ec0*/  SYNCS.PHASECHK.TRANS64.TRYWAIT P0, [UR22+0xb0], R2 ;  /* 0x0000b002ff0075a7 */ /* 0x004ea40008001116 */
[----:B--2---:R-:W-:Y:S05]  /*3ed0*/  @!P0 BRA `(.L_x_62) ;  /* 0x0000005800188947 */ /* 0x004fea0003800000 */
.L_x_153:
[----:B------:R-:W3:Y:S01]  /*3ee0*/  LDS.128 R24, [UR22+0xf0] ;  /* 0x0000f016ff187984 */ /* 0x000ee20008000c00 */
[----:B------:R-:W-:Y:S01]  /*3ef0*/  ISETP.GE.AND P0, PT, R40, 0x1, PT ;  /* 0x000000012800780c */ /* 0x000fe20003f06270 */
[----:B------:R-:W-:Y:S01]  /*3f00*/  @!PT LDS RZ, [RZ] ;  /* 0x00000000fffff984 */ /* 0x000fe20000000800 */
[----:B------:R-:W-:Y:S01]  /*3f10*/  @!PT LDS RZ, [RZ] ;  /* 0x00000000fffff984 */ /* 0x000fe20000000800 */
[----:B------:R-:W-:Y:S01]  /*3f20*/  @!PT LDS RZ, [RZ] ;  /* 0x00000000fffff984 */ /* 0x000fe20000000800 */
[----:B------:R-:W-:Y:S01]  /*3f30*/  @!PT LDS RZ, [RZ] ;  /* 0x00000000fffff984 */ /* 0x000fe20000000800 */
[----:B------:R1:W-:Y:S06]  /*3f40*/  MEMBAR.ALL.CTA ;  /* 0x0000000000007992 */ /* 0x0003ec0000008000 */
[----:B-1----:R-:W1:Y:S02]  /*3f50*/  FENCE.VIEW.ASYNC.S ;  /* 0x00000000000073c6 */ /* 0x002e640000000000 */
[----:B-1----:R-:W-:Y:S01]  /*3f60*/  SYNCS.ARRIVE.TRANS64.RED.A1T0 RZ, [UR15], RZ ;  /* 0x000000ffffff79a7 */ /* 0x002fe2000810040f */
[----:B---3--:R-:W-:Y:S11]  /*3f70*/  LOP3.LUT P3, RZ, R26, 0x1, RZ, 0xc0, !PT ;  /* 0x000000011aff7812 */ /* 0x008ff6000786c0ff */
[----:B------:R-:W-:Y:S02]  /*3f80*/  @!UPT UIADD3 URZ, UPT, UPT, URZ, URZ, URZ ;  /* 0x000000fffffff290 */ /* 0x000fe4000fffe0ff */
[----:B------:R-:W-:Y:S02]  /*3f90*/  @P3 MOV R11, R24 ;  /* 0x00000018000b3202 */ /* 0x000fe40000000f00 */
[----:B------:R-:W-:Y:S01]  /*3fa0*/  @P3 LOP3.LUT R10, R25, 0xffff, RZ, 0xc0, !PT ;  /* 0x0000ffff190a3812 */ /* 0x000fe200078ec0ff */
[----:B------:R-:W-:Y:S06]  /*3fb0*/  @!P0 BRA `(.L_x_63) ;  /* 0x0000000000a48947 */ /* 0x000fec0003800000 */
[----:B--2---:R-:W-:Y:S01]  /*3fc0*/  IMAD.HI.U32 R0, R16, R7, RZ ;  /* 0x0000000710007227 */ /* 0x004fe200078e00ff */
[----:B------:R-:W-:Y:S02]  /*3fd0*/  ISETP.NE.AND P0, PT, R6, 0x1, PT ;  /* 0x000000010600780c */ /* 0x000fe40003f05270 */
[----:B------:R-:W-:Y:S01]  /*3fe0*/  ISETP.NE.AND P2, PT, R40, 0x1, PT ;  /* 0x000000012800780c */ /* 0x000fe20003f45270 */
[----:B------:R-:W-:Y:S01]  /*3ff0*/  IMAD.HI.U32 R9, R30, R18, RZ ;  /* 0x000000121e097227 */ /* 0x000fe200078e00ff */
[----:B------:R-:W-:Y:S02]  /*4000*/  SHF.R.U32.HI R0, RZ, R15, R0 ;  /* 0x0000000fff007219 */ /* 0x000fe40000011600 */
[----:B------:R-:W-:Y:S01]  /*4010*/  ISETP.NE.AND P4, PT, R3, 0x1, PT ;  /* 0x000000010300780c */ /* 0x000fe20003f85270 */
[----:B------:R-:W-:Y:S01]  /*4020*/  IMAD.HI.U32 R13, R10, R7, RZ ;  /* 0x000000070a0d7227 */ /* 0x000fe200078e00ff */
[----:B------:R-:W-:Y:S02]  /*4030*/  SHF.R.U32.HI R9, RZ, R19, R9 ;  /* 0x00000013ff097219 */ /* 0x000fe40000011609 */
[----:B------:R-:W-:Y:S01]  /*4040*/  SEL R0, R16, R0, !P0 ;  /* 0x0000000010007207 */ /* 0x000fe20004000000 */
[----:B------:R-:W-:Y:S01]  /*4050*/  IMAD.HI.U32 R12, R11, R18, RZ ;  /* 0x000000120b0c7227 */ /* 0x000fe200078e00ff */
[----:B------:R-:W-:Y:S03]  /*4060*/  SEL R9, R30, R9, !P4 ;  /* 0x000000091e097207 */ /* 0x000fe60006000000 */
[-C--:B------:R-:W-:Y:S01]  /*4070*/  IMAD.HI.U32 R8, R0, R4.reuse, RZ ;  /* 0x0000000400087227 */ /* 0x080fe200078e00ff */
[----:B------:R-:W-:Y:S03]  /*4080*/  SHF.R.U32.HI R12, RZ, R19, R12 ;  /* 0x00000013ff0c7219 */ /* 0x000fe6000001160c */
[----:B------:R-:W-:Y:S01]  /*4090*/  IMAD.HI.U32 R2, R9, R4, RZ ;  /* 0x0000000409027227 */ /* 0x000fe200078e00ff */
[----:B------:R-:W-:Y:S02]  /*40a0*/  @P2 SHF.R.U32.HI R0, RZ, R5, R8 ;  /* 0x00000005ff002219 */ /* 0x000fe40000011608 */
[----:B------:R-:W-:Y:S02]  /*40b0*/  SHF.R.U32.HI R8, RZ, R15, R13 ;  /* 0x0000000fff087219 */ /* 0x000fe4000001160d */
[----:B------:R-:W-:Y:S01]  /*40c0*/  @P2 SHF.R.U32.HI R9, RZ, R5, R2 ;  /* 0x00000005ff092219 */ /* 0x000fe20000011602 */
[----:B------:R-:W-:Y:S01]  /*40d0*/  IMAD R0, R40, R0, RZ ;  /* 0x0000000028007224 */ /* 0x000fe200078e02ff */
[----:B------:R-:W-:Y:S02]  /*40e0*/  SEL R8, R10, R8, !P0 ;  /* 0x000000080a087207 */ /* 0x000fe40004000000 */
[----:B------:R-:W-:Y:S01]  /*40f0*/  SEL R2, R11, R12, !P4 ;  /* 0x0000000c0b027207 */ /* 0x000fe20006000000 */
[----:B------:R-:W-:Y:S01]  /*4100*/  IMAD R12, R40, R9, RZ ;  /* 0x00000009280c7224 */ /* 0x000fe200078e02ff */
[C---:B------:R-:W-:Y:S01]  /*4110*/  ISETP.GE.AND P0, PT, R8.reuse, R0, PT ;  /* 0x000000000800720c */ /* 0x040fe20003f06270 */
[----:B------:R-:W-:Y:S03]  /*4120*/  IMAD.HI.U32 R0, R8, R4, RZ ;  /* 0x0000000408007227 */ /* 0x000fe600078e00ff */
[----:B------:R-:W-:Y:S02]  /*4130*/  ISETP.GE.OR P0, PT, R2, R12, P0 ;  /* 0x0000000c0200720c */ /* 0x000fe40000706670 */
[-C--:B------:R-:W-:Y:S04]  /*4140*/  SHF.R.U32.HI R0, RZ, R5.reuse, R0 ;  /* 0x00000005ff007219 */ /* 0x080fe80000011600 */
[----:B------:R-:W-:Y:S05]  /*4150*/  SEL R13, R8, R0, !P2 ;  /* 0x00000000080d7207 */ /* 0x000fea0005000000 */
[----:B------:R-:W-:Y:S02]  /*4160*/  IMAD.MOV R12, RZ, RZ, -R13 ;  /* 0x000000ffff0c7224 */ /* 0x000fe400078e0a0d */
[----:B------:R-:W-:Y:S04]  /*4170*/  @!P0 IMAD.HI.U32 R0, R2, R4, RZ ;  /* 0x0000000402008227 */ /* 0x000fe800078e00ff */
[----:B------:R-:W-:Y:S01]  /*4180*/  IMAD R12, R40, R12, R8 ;  /* 0x0000000c280c7224 */ /* 0x000fe200078e0208 */
[----:B------:R-:W-:Y:S04]  /*4190*/  @!P0 SHF.R.U32.HI R0, RZ, R5, R0 ;  /* 0x00000005ff008219 */ /* 0x000fe80000011600 */
[----:B------:R-:W-:Y:S04]  /*41a0*/  @!P0 SEL R0, R2, R0, !P2 ;  /* 0x0000000002008207 */ /* 0x000fe80005000000 */
[----:B------:R-:W-:Y:S01]  /*41b0*/  @!P0 IADD3 R13, PT, PT, R13, -R0, RZ ;  /* 0x800000000d0d8210 */ /* 0x000fe20007ffe0ff */
[----:B------:R-:W-:Y:S01]  /*41c0*/  @!P0 IMAD R0, R9, R12, R0 ;  /* 0x0000000c09008224 */ /* 0x000fe200078e0200 */
[----:B------:R-:W-:Y:S01]  /*41d0*/  IADD3 R9, PT, PT, -R8, RZ, RZ ;  /* 0x000000ff08097210 */ /* 0x000fe20007ffe1ff */
[--C-:B------:R-:W-:Y:S02]  /*41e0*/  IMAD.MOV R12, RZ, RZ, -R2.reuse ;  /* 0x000000ffff0c7224 */ /* 0x100fe400078e0a02 */
[----:B------:R-:W-:Y:S02]  /*41f0*/  @!P0 IMAD R8, R13, R40, R2 ;  /* 0x000000280d088224 */ /* 0x000fe400078e0202 */
[----:B------:R-:W-:Y:S02]  /*4200*/  @!P0 IMAD.MOV.U32 R2, RZ, RZ, R0 ;  /* 0x000000ffff028224 */ /* 0x000fe400078e0000 */
[----:B------:R-:W-:Y:S02]  /*4210*/  IMAD R11, R3, R12, R11 ;  /* 0x0000000c030b7224 */ /* 0x000fe400078e020b */
[----:B------:R-:W-:Y:S02]  /*4220*/  IMAD R10, R6, R9, R10 ;  /* 0x00000009060a7224 */ /* 0x000fe400078e020a */
[----:B------:R-:W-:Y:S02]  /*4230*/  IMAD R11, R2, R3, R11 ;  /* 0x00000003020b7224 */ /* 0x000fe400078e020b */
[----:B------:R-:W-:Y:S02]  /*4240*/  IMAD R10, R8, R6, R10 ;  /* 0x00000006080a7224 */ /* 0x000fe400078e020a */
.L_x_63:
[----:B------:R-:W-:Y:S05]  /*4250*/  BRA.U UP1, `(.L_x_64) ;  /* 0x0000000101107547 */ /* 0x000fea000b800000 */
[----:B--2---:R-:W-:Y:S04]  /*4260*/  MOV R2, UR6 ;  /* 0x0000000600027c02 */ /* 0x004fe80008000f00 */
[----:B------:R-:W-:Y:S04]  /*4270*/  SHF.L.U32 R2, R2, 0x1f, RZ ;  /* 0x0000001f02027819 */ /* 0x000fe800000006ff */
[----:B------:R-:W1:Y:S02]  /*4280*/  SYNCS.PHASECHK.TRANS64.TRYWAIT P0, [UR22+0xa8], R2 ;  /* 0x0000a802ff0075a7 */ /* 0x000e640008001116 */
[----:B-1----:R-:W-:Y:S05]  /*4290*/  @!P0 BRA `(.L_x_65) ;  /* 0x0000005400408947 */ /* 0x002fea0003800000 */
.L_x_64:
[----:B------:R-:W-:Y:S02]  /*42a0*/  R2UR UR34, R14 ;  /* 0x000000000e2272ca */ /* 0x000fe400000e0000 */
[----:B------:R-:W-:Y:S02]  /*42b0*/  ISETP.NE.U32.AND P0, PT, RZ, UR4, PT ;  /* 0x00000004ff007c0c */ /* 0x000fe4000bf05070 */
[----:B------:R-:W-:Y:S02]  /*42c0*/  SHF.L.U32 R14, R32, 0x1f, RZ ;  /* 0x0000001f200e7819 */ /* 0x000fe400000006ff */
[----:B------:R-:W-:Y:S07]  /*42d0*/  ISETP.NE.AND.EX P0, PT, RZ, UR5, PT, P0 ;  /* 0x00000005ff007c0c */ /* 0x000fee000bf05300 */
[----:B------:R-:W-:Y:S01]  /*42e0*/  USHF.L.U32 UR34, UR34, 0x7, URZ ;  /* 0x0000000722227899 */ /* 0x000fe200080006ff */
[----:B------:R-:W-:Y:S11]  /*42f0*/  BRA.U !UP5, `(.L_x_66) ;  /* 0x000000010d347547 */ /* 0x000ff6000b800000 */
[----:B------:R-:W-:Y:S01]  /*4300*/  UPLOP3.LUT UP0, UPT, UPT, UPT, UP4, 0x80, 0x8 ;  /* 0x000000000008789c */ /* 0x000fe20003f0f040 */
[----:B-12---:R-:W-:Y:S02]  /*4310*/  HFMA2 R0, -RZ, RZ, 0, 5.9604644775390625e-08 ;  /* 0x00000001ff007431 */ /* 0x006fe400000001ff */
[----:B------:R-:W-:Y:S03]  /*4320*/  IMAD.MOV.U32 R92, RZ, RZ, 0x1 ;  /* 0x00000001ff5c7424 */ /* 0x000fe600078e00ff */
[----:B------:R-:W-:Y:S05]  /*4330*/  PLOP3.LUT P2, PT, PT, PT, UP0, 0x80, 0x8 ;  /* 0x000000000008781c */ /* 0x000fea0003f4f008 */
[----:B------:R-:W1:Y:S01]  /*4340*/  @UP0 LDCU.64 UR10, c[0x0][0x888] ;  /* 0x00011100ff0a07ac */ /* 0x000e620008000a00 */
[----:B------:R-:W-:Y:S07]  /*4350*/  @UP0 UIMAD UR8, UR57, UR4, URZ ;  /* 0x00000004390802a4 */ /* 0x000fee000f8e02ff */
[----:B------:R-:W-:Y:S01]  /*4360*/  @!P2 PRMT R92, R0, 0x7610, R92 ;  /* 0x00007610005ca816 */ /* 0x000fe2000000005c */
[----:B-1----:R-:W-:Y:S03]  /*4370*/  @UP0 UIMAD.WIDE UR10, UR8, 0x4, UR10 ;  /* 0x00000004080a08a5 */ /* 0x002fe6000f8e020a */
[----:B------:R-:W1:Y:S03]  /*4380*/  @!UP0 LDCU UR8, c[0x0][0x880] ;  /* 0x00011000ff0887ac */ /* 0x000e660008000800 */
[----:B------:R-:W-:Y:S01]  /*4390*/  IMAD.U32 R8, RZ, RZ, UR10 ;  /* 0x0000000aff087e24 */ /* 0x000fe2000f8e00ff */
[----:B------:R-:W-:Y:S05]  /*43a0*/  MOV R9, UR11 ;  /* 0x0000000b00097c02 */ /* 0x000fea0008000f00 */
[----:B-----5:R3:W5:Y:S02]  /*43b0*/  @P2 LDG.E R49, desc[UR48][R8.64] ;  /* 0x0000003008312981 */ /* 0x020764000c1e1900 */
[----:B-1-3--:R-:W-:Y:S07]  /*43c0*/  @!P2 IMAD.U32 R49, RZ, RZ, UR8 ;  /* 0x00000008ff31ae24 */ /* 0x00afee000f8e00ff */
.L_x_66:
[----:B-----5:R-:W-:Y:S01]  /*43d0*/  @!P0 FSETP.EQ.AND P4, PT, R49, RZ, PT ;  /* 0x000000ff3100820b */ /* 0x020fe20003f82000 */
[----:B------:R-:W-:Y:S01]  /*43e0*/  @!UPT UIADD3 URZ, UPT, UPT, URZ, URZ, URZ ;  /* 0x000000fffffff290 */ /* 0x000fe2000fffe0ff */
[----:B------:R-:W-:Y:S11]  /*43f0*/  @!P0 BRA `(.L_x_67) ;  /* 0x0000000000148947 */ /* 0x000ff60003800000 */
[----:B------:R-:W-:Y:S02]  /*4400*/  LOP3.LUT P0, RZ, R92, 0xff, RZ, 0xc0, !PT ;  /* 0x000000ff5cff7812 */ /* 0x000fe4000780c0ff */
[----:B------:R-:W-:Y:S04]  /*4410*/  PLOP3.LUT P4, PT, PT, PT, UP0, 0x80, 0x8 ;  /* 0x000000000008781c */ /* 0x000fe80003f8f008 */
[----:B------:R-:W-:Y:S07]  /*4420*/  PLOP3.LUT P4, PT, P4, PT, PT, 0x8, 0x80 ;  /* 0x000000000080781c */ /* 0x000fee000278e170 */
[----:B------:R-:W-:Y:S11]  /*4430*/  @P0 FSETP.EQ.AND P4, PT, R49, RZ, PT ;  /* 0x000000ff3100020b */ /* 0x000ff60003f82000 */
[----:B------:R-:W-:Y:S02]  /*4440*/  @!UPT UIADD3 URZ, UPT, UPT, URZ, URZ, URZ ;  /* 0x000000fffffff290 */ /* 0x000fe4000fffe0ff */
.L_x_67:
[----:B------:R-:W-:Y:S01]  /*4450*/  ISETP.NE.AND P0, PT, R22, 0x1, PT ;  /* 0x000000011600780c */ /* 0x000fe20003f05270 */
[----:B------:R-:W3:Y:S01]  /*4460*/  SYNCS.PHASECHK.TRANS64.TRYWAIT P2, [UR22+0x80], R14 ;  /* 0x0000800eff0075a7 */ /* 0x000ee20008041116 */
[----:B------:R-:W-:Y:S04]  /*4470*/  IMAD.SHL.U32 R17, R17, 0x80, RZ ;  /* 0x0000008011117824 */ /* 0x000fe800078e00ff */
[C---:B------:R-:W-:Y:S01]  /*4480*/  IMAD.HI.U32 R8, R17.reuse, R23, RZ ;  /* 0x0000001711087227 */ /* 0x040fe200078e00ff */
[C---:B------:R-:W-:Y:S04]  /*4490*/  R2UR UR35, R17.reuse ;  /* 0x00000000112372ca */ /* 0x040fe800000e0000 */
[----:B------:R-:W-:Y:S04]  /*44a0*/  SHF.R.U32.HI R8, RZ, R28, R8 ;  /* 0x0000001cff087219 */ /* 0x000fe80000011608 */
[----:B------:R-:W-:Y:S02]  /*44b0*/  SEL R8, R17, R8, !P0 ;  /* 0x0000000811087207 */ /* 0x000fe40004000000 */
[----:B------:R-:W-:Y:S02]  /*44c0*/  ELECT P0, URZ, PT ;  /* 0x0000000000ff782f */ /* 0x000fe40003800000 */
[C---:B------:R-:W-:Y:S01]  /*44d0*/  R2UR UR8, R8.reuse ;  /* 0x00000000080872ca */ /* 0x040fe200000e0000 */
[C---:B-12---:R-:W-:Y:S01]  /*44e0*/  IMAD.HI.U32 R0, R8.reuse, R20, RZ ;  /* 0x0000001408007227 */ /* 0x046fe200078e00ff */
[----:B------:R-:W-:Y:S02]  /*44f0*/  PLOP3.LUT P4, PT, P4, P0, PT, 0xf2, 0x2f ;  /* 0x00000000002f781c */ /* 0x000fe40002781e72 */
[----:B------:R-:W-:Y:S01]  /*4500*/  R2UR UR36, R8 ;  /* 0x00000000082472ca */ /* 0x000fe200000e0000 */
[----:B------:R-:W-:Y:S01]  /*4510*/  IMAD.MOV R2, RZ, RZ, -R8 ;  /* 0x000000ffff027224 */ /* 0x000fe200078e0a08 */
[----:B------:R-:W-:Y:S04]  /*4520*/  SHF.R.U32.HI R0, RZ, R21, R0 ;  /* 0x00000015ff007219 */ /* 0x000fe80000011600 */
[----:B------:R-:W-:Y:S02]  /*4530*/  R2UR UR37, R0 ;  /* 0x00000000002572ca */ /* 0x000fe400000e0000 */
[----:B------:R-:W-:Y:S03]  /*4540*/  R2UR UR9, R2 ;  /* 0x00000000020972ca */ /* 0x000fe600000e0000 */
[----:B----4-:R-:W-:Y:S05]  /*4550*/  @!P4 IADD3 R8, P0, PT, R34, 0x580, RZ ;  /* 0x000005802208c810 */ /* 0x010fea0007f1e0ff */
[----:B------:R-:W-:Y:S03]  /*4560*/  @!P4 IMAD.X R2, RZ, RZ, R35, P0 ;  /* 0x000000ffff02c224 */ /* 0x000fe600000e0623 */
[----:B------:R-:W-:Y:S02]  /*4570*/  USEL UR37, UR8, UR37, !UP3 ;  /* 0x0000002508257287 */ /* 0x000fe4000d800000 */
[----:B------:R-:W-:Y:S04]  /*4580*/  UIMAD UR35, UR14, UR9, UR35 ;  /* 0x000000090e2372a4 */ /* 0x000fe8000f8e0223 */
[----:B------:R-:W-:Y:S05]  /*4590*/  IMAD R0, RZ, RZ, -UR37 ;  /* 0x80000025ff007e24 */ /* 0x000fea000f8e02ff */
[----:B------:R-:W-:Y:S11]  /*45a0*/  R2UR UR8, R0 ;  /* 0x00000000000872ca */ /* 0x000ff600000e0000 */
[----:B------:R-:W-:Y:S02]  /*45b0*/  @!UPT UIADD3 URZ, UPT, UPT, URZ, URZ, URZ ;  /* 0x000000fffffff290 */ /* 0x000fe4000fffe0ff */
[----:B------:R-:W-:Y:S01]  /*45c0*/  UIMAD UR36, UR7, UR8, UR36 ;  /* 0x00000008072472a4 */ /* 0x000fe2000f8e0224 */
[----:B---3--:R-:W-:Y:S11]  /*45d0*/  @!P2 BRA `(.L_x_68) ;  /* 0x000000500088a947 */ /* 0x008ff60003800000 */
.L_x_156:
[----:B------:R-:W-:Y:S01]  /*45e0*/  @!P4 R2UR UR8, R8 ;  /* 0x000000000808c2ca */ /* 0x000fe200000e0000 */
[----:B------:R-:W-:Y:S01]  /*45f0*/  VOTEU.ALL UP2, P4 ;  /* 0x0000000000ff7886 */ /* 0x000fe20002040000 */
[----:B------:R-:W-:Y:S01]  /*4600*/  @!P4 R2UR UR9, R2 ;  /* 0x000000000209c2ca */ /* 0x000fe200000e0000 */
[----:B------:R-:W-:Y:S01]  /*4610*/  VOTEU.ALL UP1, P4 ;  /* 0x0000000000ff7886 */ /* 0x000fe20002020000 */
[----:B-1----:R-:W-:Y:S02]  /*4620*/  @!P4 IMAD.MOV.U32 R0, RZ, RZ, 0x2000 ;  /* 0x00002000ff00c424 */ /* 0x002fe400078e00ff */
[----:B------:R-:W-:Y:S07]  /*4630*/  @!UP2 UIADD3 UR32, UPT, UPT, UR22, 0x200, URZ ;  /* 0x000002001620a890 */ /* 0x000fee000fffe0ff */
[----:B------:R-:W-:Y:S02]  /*4640*/  IMAD.U32 R8, RZ, RZ, UR8 ;  /* 0x00000008ff087e24 */ /* 0x000fe4000f8e00ff */
[----:B------:R-:W-:Y:S01]  /*4650*/  IMAD.U32 R9, RZ, RZ, UR9 ;  /* 0x00000009ff097e24 */ /* 0x000fe2000f8e00ff */
[----:B------:R-:W-:Y:S02]  /*4660*/  @!UP2 UPRMT UR9, URZ, 0x40, URZ ;  /* 0x00000040ff09a896 */ /* 0x000fe400080000ff */
[----:B------:R-:W-:Y:S02]  /*4670*/  @!P4 R2UR UR10, R8 ;  /* 0x00000000080ac2ca */ /* 0x000fe400000e0000 */
[----:B------:R-:W-:Y:S01]  /*4680*/  @!P4 R2UR UR11, R9 ;  /* 0x00000000090bc2ca */ /* 0x000fe200000e0000 */
[----:B------:R-:W-:Y:S01]  /*4690*/  @!UP2 UPRMT UR8, UR9, 0x5410, URZ ;  /* 0x000054100908a896 */ /* 0x000fe200080000ff */
[----:B------:R-:W-:Y:S05]  /*46a0*/  @!P4 IADD3 R8, P0, PT, R34, 0x580, RZ ;  /* 0x000005802208c810 */ /* 0x000fea0007f1e0ff */
[----:B------:R-:W-:Y:S06]  /*46b0*/  @!P4 IMAD.X R2, RZ, RZ, R35, P0 ;  /* 0x000000ffff02c224 */ /* 0x000fec00000e0623 */
[----:B------:R1:W-:Y:S01]  /*46c0*/  @!UP1 UTMALDG.4D.IM2COL [UR32], [UR10], UR8 ;  /* 0x000000200a0093b4 */ /* 0x0003e20008058008 */
[----:B------:R1:W-:Y:S01]  /*46d0*/  @!P4 SYNCS.ARRIVE.TRANS64.RED.A0TR RZ, [UR22+0x60], R0 ;  /* 0x00006000ffffc9a7 */ /* 0x0003e20008300416 */
[----:B------:R-:W-:Y:S01]  /*46e0*/  SYNCS.ARRIVE.TRANS64.RED.A1T0 RZ, [UR31], RZ ;  /* 0x000000ffffff79a7 */ /* 0x000fe2000810041f */
[----:B------:R-:W2:Y:S02]  /*46f0*/  SYNCS.PHASECHK.TRANS64.TRYWAIT P2, [UR22+0x88], R14 ;  /* 0x0000880eff0075a7 */ /* 0x000ea40008041116 */
[----:B-12---:R-:W-:Y:S05]  /*4700*/  @!P2 BRA `(.L_x_69) ;  /* 0x000000500054a947 */ /* 0x006fea0003800000 */
.L_x_158:
[----:B------:R-:W-:Y:S01]  /*4710*/  @!P4 R2UR UR8, R2 ;  /* 0x000000000208c2ca */ /* 0x000fe200000e0000 */
[----:B------:R-:W-:Y:S01]  /*4720*/  VOTEU.ALL UP2, P4 ;  /* 0x0000000000ff7886 */ /* 0x000fe20002040000 */
[----:B------:R-:W-:Y:S01]  /*4730*/  @!P4 R2UR UR9, R8 ;  /* 0x000000000809c2ca */ /* 0x000fe200000e0000 */
[----:B------:R-:W-:Y:S01]  /*4740*/  VOTEU.ALL UP1, P4 ;  /* 0x0000000000ff7886 */ /* 0x000fe20002020000 */
[----:B-1----:R-:W-:Y:S01]  /*4750*/  @!P4 IMAD.MOV.U32 R0, RZ, RZ, 0x2000 ;  /* 0x00002000ff00c424 */ /* 0x002fe200078e00ff */
[----:B------:R-:W-:Y:S01]  /*4760*/  UMOV UR27, UR35 ;  /* 0x00000023001b7c82 */ /* 0x000fe20008000000 */
[----:B------:R-:W-:Y:S02]  /*4770*/  @!UP2 UIADD3 UR26, UPT, UPT, UR34, 0x20, URZ ;  /* 0x00000020221aa890 */ /* 0x000fe4000fffe0ff */
[----:B------:R-:W-:Y:S01]  /*4780*/  @!UP2 UIADD3 UR24, UPT, UPT, UR22, 0x2200, URZ ;  /* 0x000022001618a890 */ /* 0x000fe2000fffe0ff */
[----:B------:R-:W-:Y:S01]  /*4790*/  UMOV UR28, UR36 ;  /* 0x00000024001c7c82 */ /* 0x000fe20008000000 */
[----:B------:R-:W-:Y:S03]  /*47a0*/  UMOV UR29, UR37 ;  /* 0x00000025001d7c82 */ /* 0x000fe60008000000 */
        /* <DEDUP_REMOVED lines=13> */
.L_x_160:
[----:B------:R-:W2:Y:S01]  /*4880*/  LDC.64 R12, c[0x0][0xb18] ;  /* 0x0002c600ff0c7b82 */ /* 0x000ea20000000a00 */
[----:B------:R-:W-:Y:S01]  /*4890*/  @!P4 R2UR UR8, R2 ;  /* 0x000000000208c2ca */ /* 0x000fe200000e0000 */
[----:B------:R-:W-:Y:S01]  /*48a0*/  VOTEU.ALL UP2, P4 ;  /* 0x0000000000ff7886 */ /* 0x000fe20002040000 */
[----:B------:R-:W-:Y:S01]  /*48b0*/  @!P4 R2UR UR9, R8 ;  /* 0x000000000809c2ca */ /* 0x000fe200000e0000 */
[----:B------:R-:W-:Y:S01]  /*48c0*/  VOTEU.ALL UP1, P4 ;  /* 0x0000000000ff7886 */ /* 0x000fe20002020000 */
[----:B-1----:R-:W-:Y:S03]  /*48d0*/  @!P4 IMAD.MOV.U32 R0, RZ, RZ, 0x2000 ;  /* 0x00002000ff00c424 */ /* 0x002fe600078e00ff */
[----:B------:R-:W1:Y:S01]  /*48e0*/  @!P1 LDC R2, c[0x0][0xb0c] ;  /* 0x0002c300ff029b82 */ /* 0x000e620000000800 */
[----:B------:R-:W-:Y:S01]  /*48f0*/  @!UP2 UIADD3 UR18, UPT, UPT, UR34, 0x40, URZ ;  /* 0x000000402212a890 */ /* 0x000fe2000fffe0ff */
[----:B------:R-:W-:Y:S01]  /*4900*/  @P3 SHF.R.U32.HI R24, RZ, 0x10, R25 ;  /* 0x00000010ff183819 */ /* 0x000fe20000011619 */
[----:B------:R-:W-:Y:S01]  /*4910*/  @!UP2 UIADD3 UR16, UPT, UPT, UR22, 0x4200, URZ ;  /* 0x000042001610a890 */ /* 0x000fe2000fffe0ff */
[----:B------:R-:W-:Y:S01]  /*4920*/  UMOV UR19, UR35 ;  /* 0x0000002300137c82 */ /* 0x000fe20008000000 */
[----:B------:R-:W-:Y:S01]  /*4930*/  UMOV UR20, UR36 ;  /* 0x0000002400147c82 */ /* 0x000fe20008000000 */
[----:B------:R-:W-:Y:S01]  /*4940*/  UMOV UR21, UR37 ;  /* 0x0000002500157c82 */ /* 0x000fe20008000000 */
[----:B------:R-:W-:Y:S01]  /*4950*/  IMAD.U32 R9, RZ, RZ, UR8 ;  /* 0x00000008ff097e24 */ /* 0x000fe2000f8e00ff */
[----:B------:R-:W-:Y:S01]  /*4960*/  @P3 R2UR UR57, R24 ;  /* 0x00000000183932ca */ /* 0x000fe200000e0000 */
[----:B------:R-:W-:Y:S01]  /*4970*/  IMAD.U32 R8, RZ, RZ, UR9 ;  /* 0x00000009ff087e24 */ /* 0x000fe2000f8e00ff */
[----:B------:R-:W-:Y:S02]  /*4980*/  @!UP2 UPRMT UR9, URZ, 0x40, URZ ;  /* 0x00000040ff09a896 */ /* 0x000fe400080000ff */
[----:B------:R-:W-:Y:S02]  /*4990*/  @!P4 R2UR UR11, R9 ;  /* 0x00000000090bc2ca */ /* 0x000fe400000e0000 */
[----:B------:R-:W-:Y:S01]  /*49a0*/  @!P4 R2UR UR10, R8 ;  /* 0x00000000080ac2ca */ /* 0x000fe200000e0000 */
[----:B------:R-:W-:Y:S01]  /*49b0*/  @!UP2 UPRMT UR8, UR9, 0x5410, URZ ;  /* 0x000054100908a896 */ /* 0x000fe200080000ff */
[----:B------:R-:W3:Y:S11]  /*49c0*/  LDC.64 R8, c[0x0][0xb10] ;  /* 0x0002c400ff087b82 */ /* 0x000ef60000000a00 */
[----:B------:R4:W-:Y:S01]  /*49d0*/  @!UP1 UTMALDG.4D.IM2COL [UR16], [UR10], UR8 ;  /* 0x000000100a0093b4 */ /* 0x0009e20008058008 */
[----:B------:R5:W-:Y:S01]  /*49e0*/  @!P4 SYNCS.ARRIVE.TRANS64.RED.A0TR RZ, [UR22+0x70], R0 ;  /* 0x00007000ffffc9a7 */ /* 0x000be20008300416 */
[C---:B---3--:R-:W-:Y:S01]  /*49f0*/  @!P1 IMAD.HI.U32 R8, R11.reuse, R8, RZ ;  /* 0x000000080b089227 */ /* 0x048fe200078e00ff */
[----:B--2---:R-:W-:Y:S02]  /*4a00*/  @!P1 ISETP.NE.AND P0, PT, R12, 0x1, PT ;  /* 0x000000010c00980c */ /* 0x004fe40003f05270 */
[----:B-1----:R-:W-:Y:S01]  /*4a10*/  @!P1 ISETP.NE.AND P2, PT, R2, 0x1, PT ;  /* 0x000000010200980c */ /* 0x002fe20003f45270 */
[----:B------:R-:W-:Y:S01]  /*4a20*/  SYNCS.ARRIVE.TRANS64.RED.A1T0 RZ, [UR45], RZ ;  /* 0x000000ffffff79a7 */ /* 0x000fe2000810042d */
[C---:B------:R-:W-:Y:S01]  /*4a30*/  @!P1 IMAD.HI.U32 R13, R10.reuse, R13, RZ ;  /* 0x0000000d0a0d9227 */ /* 0x040fe200078e00ff */
[----:B------:R-:W-:Y:S04]  /*4a40*/  @!P1 SHF.R.U32.HI R8, RZ, R9, R8 ;  /* 0x00000009ff089219 */ /* 0x000fe80000011608 */
[----:B------:R-:W-:Y:S01]  /*4a50*/  @!P1 SEL R8, R11, R8, !P2 ;  /* 0x000000080b089207 */ /* 0x000fe20005000000 */
[----:B------:R-:W1:Y:S01]  /*4a60*/  SYNCS.PHASECHK.TRANS64.TRYWAIT P5, [UR22+0x98], R14 ;  /* 0x0000980eff0075a7 */ /* 0x000e6200080a1116 */
[----:B-----5:R-:W2:Y:S02]  /*4a70*/  @!P1 LDC R0, c[0x0][0xb20] ;  /* 0x0002c800ff009b82 */ /* 0x020ea40000000800 */
[----:B--2---:R-:W-:Y:S04]  /*4a80*/  @!P1 SHF.R.U32.HI R0, RZ, R0, R13 ;  /* 0x00000000ff009219 */ /* 0x004fe8000001160d */
[----:B------:R-:W-:Y:S05]  /*4a90*/  @!P1 SEL R9, R10, R0, !P0 ;  /* 0x000000000a099207 */ /* 0x000fea0004000000 */
[----:B------:R-:W-:Y:S02]  /*4aa0*/  @!P1 IMAD.IADD R0, R9, 0x1, -R8 ;  /* 0x0000000109009824 */ /* 0x000fe400078e0a08 */
[----:B------:R-:W-:Y:S02]  /*4ab0*/  @!P1 IMAD.IADD R8, R8, 0x1, -R9 ;  /* 0x0000000108089824 */ /* 0x000fe400078e0a09 */
[----:B------:R-:W-:Y:S02]  /*4ac0*/  @!P1 IMAD R11, R0, R2, R11 ;  /* 0x00000002000b9224 */ /* 0x000fe400078e020b */
[----:B------:R-:W-:Y:S01]  /*4ad0*/  @!P1 IMAD R10, R8, R12, R10 ;  /* 0x0000000c080a9224 */ /* 0x000fe200078e020a */
[----:B-1--4-:R-:W-:Y:S06]  /*4ae0*/  @!P5 BRA `(.L_x_71) ;  /* 0x0000004c008cd947 */ /* 0x012fec0003800000 */
.L_x_162:
[----:B------:R-:W-:Y:S01]  /*4af0*/  @!P4 IADD3 R2, P0, PT, R34, 0x580, RZ ;  /* 0x000005802202c810 */ /* 0x000fe20007f1e0ff */
[----:B------:R-:W-:Y:S01]  /*4b00*/  VOTEU.ALL UP2, P4 ;  /* 0x0000000000ff7886 */ /* 0x000fe20002040000 */
[----:B------:R-:W-:Y:S01]  /*4b10*/  VOTEU.ALL UP1, P4 ;  /* 0x0000000000ff7886 */ /* 0x000fe20002020000 */
[----:B------:R-:W-:Y:S01]  /*4b20*/  UMOV UR11, UR35 ;  /* 0x00000023000b7c82 */ /* 0x000fe20008000000 */
[----:B------:R-:W-:Y:S01]  /*4b30*/  @!P4 R2UR UR9, R2 ;  /* 0x000000000209c2ca */ /* 0x000fe200000e0000 */
[----:B-1----:R-:W-:Y:S01]  /*4b40*/  @!P4 IMAD.X R0, RZ, RZ, R35, P0 ;  /* 0x000000ffff00c224 */ /* 0x002fe200000e0623 */
[----:B------:R-:W-:Y:S01]  /*4b50*/  @!UP2 UPRMT UR16, URZ, 0x40, URZ ;  /* 0x00000040ff10a896 */ /* 0x000fe200080000ff */
[----:B------:R-:W-:Y:S01]  /*4b60*/  LOP3.LUT R32, R32, 0x1, RZ, 0x3c, !PT ;  /* 0x0000000120207812 */ /* 0x000fe200078e3cff */
[----:B------:R-:W-:Y:S01]  /*4b70*/  @!UP2 UIADD3 UR10, UPT, UPT, UR34, 0x60, URZ ;  /* 0x00000060220aa890 */ /* 0x000fe2000fffe0ff */
[----:B------:R-:W-:Y:S01]  /*4b80*/  LOP3.LUT R31, R31, 0x1, RZ, 0x3c, !PT ;  /* 0x000000011f1f7812 */ /* 0x000fe200078e3cff */
[----:B------:R-:W-:Y:S01]  /*4b90*/  @!UP2 UPRMT UR20, UR16, 0x5410, URZ ;  /* 0x000054101014a896 */ /* 0x000fe200080000ff */
[----:B------:R-:W-:Y:S01]  /*4ba0*/  @!P4 R2UR UR8, R0 ;  /* 0x000000000008c2ca */ /* 0x000fe200000e0000 */
[----:B------:R-:W-:Y:S01]  /*4bb0*/  UMOV UR12, UR36 ;  /* 0x00000024000c7c82 */ /* 0x000fe20008000000 */
[----:B------:R-:W-:Y:S01]  /*4bc0*/  UMOV UR13, UR37 ;  /* 0x00000025000d7c82 */ /* 0x000fe20008000000 */
[----:B------:R-:W-:Y:S02]  /*4bd0*/  IMAD.IADD R14, R10, 0x1, R90 ;  /* 0x000000010a0e7824 */ /* 0x000fe400078e025a */
[----:B------:R-:W-:Y:S02]  /*4be0*/  IMAD.IADD R17, R11, 0x1, R91 ;  /* 0x000000010b117824 */ /* 0x000fe400078e025b */
[----:B------:R-:W-:Y:S01]  /*4bf0*/  IMAD.U32 R8, RZ, RZ, UR9 ;  /* 0x00000009ff087e24 */ /* 0x000fe2000f8e00ff */
[----:B------:R-:W-:Y:S04]  /*4c00*/  @!UP2 UIADD3 UR9, UPT, UPT, UR22, 0x78, URZ ;  /* 0x000000781609a890 */ /* 0x000fe8000fffe0ff */
[----:B------:R-:W-:Y:S01]  /*4c10*/  @!P4 R2UR UR18, R8 ;  /* 0x000000000812c2ca */ /* 0x000fe200000e0000 */
[----:B------:R-:W-:Y:S01]  /*4c20*/  IMAD.U32 R9, RZ, RZ, UR8 ;  /* 0x00000008ff097e24 */ /* 0x000fe2000f8e00ff */
[----:B------:R-:W-:Y:S04]  /*4c30*/  @!UP2 UIADD3 UR8, UPT, UPT, UR22, 0x6200, URZ ;  /* 0x000062001608a890 */ /* 0x000fe8000fffe0ff */
[----:B------:R-:W-:Y:S11]  /*4c40*/  @!P4 R2UR UR19, R9 ;  /* 0x000000000913c2ca */ /* 0x000ff600000e0000 */
[----:B------:R-:W-:Y:S02]  /*4c50*/  @!UPT UIADD3 URZ, UPT, UPT, URZ, URZ, URZ ;  /* 0x000000fffffff290 */ /* 0x000fe4000fffe0ff */
[----:B------:R2:W-:Y:S01]  /*4c60*/  @!UP1 UTMALDG.4D.IM2COL [UR8], [UR18], UR20 ;  /* 0x00000008120093b4 */ /* 0x0005e20008058014 */
[----:B------:R2:W-:Y:S01]  /*4c70*/  @!P4 SYNCS.ARRIVE.TRANS64.RED.A0TR RZ, [UR22+0x78], R29 ;  /* 0x0000781dffffc9a7 */ /* 0x0005e20008300416 */
[----:B------:R-:W-:Y:S01]  /*4c80*/  UPLOP3.LUT UP1, UPT, UPT, UPT, UPT, 0x80, 0x8 ;  /* 0x000000000008789c */ /* 0x000fe20003f2f070 */
[----:B------:R-:W-:Y:S01]  /*4c90*/  SYNCS.ARRIVE.TRANS64.RED.A1T0 RZ, [UR23], RZ ;  /* 0x000000ffffff79a7 */ /* 0x000fe20008100417 */
[----:B------:R-:W-:Y:S09]  /*4ca0*/  @P3 BRA `(.L_x_72) ;  /* 0xfffffff000803947 */ /* 0x000ff2000383ffff */
[----:B------:R-:W-:-:S04]  /*4cb0*/  SHF.L.U32 R2, R32, 0x1f, RZ ;  /* 0x0000001f20027819 */ /* 0x000fc800000006ff */
[----:B------:R-:W1:Y:S02]  /*4cc0*/  SYNCS.PHASECHK.TRANS64.TRYWAIT P0, [UR22+0x80], R2 ;  /* 0x00008002ff0075a7 */ /* 0x000e640008001116 */
[----:B-1----:R-:W-:Y:S05]  /*4cd0*/  @!P0 BRA `(.L_x_73) ;  /* 0x0000004c00288947 */ /* 0x002fea0003800000 */
.L_x_164:
[----:B------:R-:W3:Y:S02]  /*4ce0*/  SYNCS.PHASECHK.TRANS64.TRYWAIT P0, [UR22+0x88], R2 ;  /* 0x00008802ff0075a7 */ /* 0x000ee40008001116 */
[----:B---3--:R-:W-:Y:S05]  /*4cf0*/  @!P0 BRA `(.L_x_74) ;  /* 0x0000004c00388947 */ /* 0x008fea0003800000 */
.L_x_166:
[----:B------:R-:W3:Y:S02]  /*4d00*/  SYNCS.PHASECHK.TRANS64.TRYWAIT P0, [UR22+0x90], R2 ;  /* 0x00009002ff0075a7 */ /* 0x000ee40008001116 */
[----:B---3--:R-:W-:Y:S05]  /*4d10*/  @!P0 BRA `(.L_x_75) ;  /* 0x0000004c00488947 */ /* 0x008fea0003800000 */
.L_x_168:
[----:B-1----:R-:W-:-:S07]  /*4d20*/  MOV R0, UR22 ;  /* 0x0000001600007c02 */ /* 0x002fce0008000f00 */
.L_x_76:
[----:B-1----:R-:W-:-:S04]  /*4d30*/  SHF.L.U32 R2, R32, 0x1f, RZ ;  /* 0x0000001f20027819 */ /* 0x002fc800000006ff */
[----:B------:R1:W3:Y:S03]  /*4d40*/  SYNCS.PHASECHK.TRANS64.TRYWAIT P0, [R0+URZ+0x98], R2 ;  /* 0x00009802000075a7 */ /* 0x0002e600080011ff */
[----:B---3--:R-:W-:Y:S05]  /*4d50*/  @!P0 NANOSLEEP.SYNCS 0x989680 ;  /* 0x009896800000895d */ /* 0x008fea0003900000 */
[----:B------:R-:W3:Y:S02]  /*4d60*/  @!P0 SYNCS.PHASECHK.TRANS64 P0, [R0+URZ+0x98], R2 ;  /* 0x00009802000085a7 */ /* 0x000ee400080010ff */
[----:B--23--:R-:W-:Y:S05]  /*4d70*/  @P0 EXIT ;  /* 0x000000000000094d */ /* 0x00cfea0003800000 */
[----:B------:R-:W-:Y:S05]  /*4d80*/  BRA `(.L_x_76) ;  /* 0xfffffffc00e87947 */ /* 0x000fea000383ffff */
.L_x_61:
[----:B------:R-:W-:-:S06]  /*4d90*/  UISETP.GE.AND UP1, UPT, UR8, 0x4, UPT ;  /* 0x000000040800788c */ /* 0x000fcc000bf26270 */
[----:B------:R-:W-:-:S13]  /*4da0*/  PLOP3.LUT P0, PT, PT, PT, UP1, 0x80, 0x8 ;  /* 0x000000000008781c */ /* 0x000fda0003f0f018 */
[----:B------:R-:W-:Y:S05]  /*4db0*/  @!P0 EXIT ;  /* 0x000000000000894d */ /* 0x000fea0003800000 */
[----:B------:R-:W-:Y:S01]  /*4dc0*/  BAR.SYNC.DEFER_BLOCKING 0x6, 0xa0 ;  /* 0x0182800000007b1d */ /* 0x000fe20000010000 */
[C---:B------:R-:W-:Y:S01]  /*4dd0*/  IMAD.SHL.U32 R0, R101.reuse, 0x20, RZ ;  /* 0x0000002065007824 */ /* 0x040fe200078e00ff */
[C---:B------:R-:W-:Y:S01]  /*4de0*/  SHF.L.U32 R46, R101.reuse, 0x10, RZ ;  /* 0x00000010652e7819 */ /* 0x040fe200000006ff */
[C---:B------:R-:W-:Y:S01]  /*4df0*/  IMAD.SHL.U32 R100, R101.reuse, 0x4, RZ ;  /* 0x0000000465647824 */ /* 0x040fe200078e00ff */
[C---:B------:R-:W-:Y:S01]  /*4e00*/  LOP3.LUT R102, R101.reuse, 0x60, RZ, 0xc0, !PT ;  /* 0x0000006065667812 */ /* 0x040fe200078ec0ff */
[----:B------:R-:W-:Y:S01]  /*4e10*/  HFMA2 R97, -RZ, RZ, 0, 0 ;  /* 0x00000000ff617431 */ /* 0x000fe200000001ff */
[----:B------:R-:W-:Y:S02]  /*4e20*/  UMOV UR50, 0x400 ;  /* 0x0000040000327882 */ /* 0x000fe40000000000 */
[----:B------:R-:W1:Y:S01]  /*4e30*/  LDC R96, c[0x0][0x370] ;  /* 0x0000dc00ff607b82 */ /* 0x000e620000000800 */
[----:B------:R-:W-:Y:S01]  /*4e40*/  ULEA UR50, UR45, UR50, 0x18 ;  /* 0x000000322d327291 */ /* 0x000fe2000f8ec0ff */
[----:B------:R-:W-:Y:S01]  /*4e50*/  LOP3.LUT R4, R0, 0xc0, RZ, 0xc0, !PT ;  /* 0x000000c000047812 */ /* 0x000fe200078ec0ff */
[----:B------:R-:W-:Y:S01]  /*4e60*/  IMAD.MOV.U32 R99, RZ, RZ, 0x1 ;  /* 0x00000001ff637424 */ /* 0x000fe200078e00ff */
[C---:B------:R-:W-:Y:S01]  /*4e70*/  LOP3.LUT R105, R101.reuse, 0x2, RZ, 0xc0, !PT ;  /* 0x0000000265697812 */ /* 0x040fe200078ec0ff */
[----:B------:R-:W-:Y:S01]  /*4e80*/  UIADD3 UR4, UPT, UPT, UR50, 0x200, URZ ;  /* 0x0000020032047890 */ /* 0x000fe2000fffe0ff */
[----:B------:R-:W-:Y:S01]  /*4e90*/  LOP3.LUT R100, R4, 0x18, R100, 0xf8, !PT ;  /* 0x0000001804647812 */ /* 0x000fe200078ef864 */
[----:B------:R-:W-:Y:S01]  /*4ea0*/  IMAD.MOV.U32 R45, RZ, RZ, RZ ;  /* 0x000000ffff2d7224 */ /* 0x000fe200078e00ff */
[----:B------:R-:W2:Y:S01]  /*4eb0*/  LDC R42, c[0x0][0xb0c] ;  /* 0x0002c300ff2a7b82 */ /* 0x000ea20000000800 */
[----:B------:R-:W-:Y:S01]  /*4ec0*/  LOP3.LUT R101, R101, 0x4, RZ, 0xc0, !PT ;  /* 0x0000000465657812 */ /* 0x000fe200078ec0ff */
[----:B------:R-:W-:Y:S01]  /*4ed0*/  IMAD.MOV.U32 R98, RZ, RZ, RZ ;  /* 0x000000ffff627224 */ /* 0x000fe200078e00ff */
[----:B------:R-:W-:Y:S01]  /*4ee0*/  LOP3.LUT R100, R100, 0xf20, R0, 0xf8, !PT ;  /* 0x00000f2064647812 */ /* 0x000fe200078ef800 */
[----:B------:R-:W-:Y:S01]  /*4ef0*/  IMAD.U32 R94, RZ, RZ, UR4 ;  /* 0x00000004ff5e7e24 */ /* 0x000fe2000f8e00ff */
[----:B------:R-:W-:Y:S01]  /*4f00*/  LOP3.LUT R46, R46, 0x600000, RZ, 0xc0, !PT ;  /* 0x006000002e2e7812 */ /* 0x000fe200078ec0ff */
[----:B------:R-:W4:Y:S02]  /*4f10*/  LDCU.64 UR54, c[0x0][0x348] ;  /* 0x00006900ff3677ac */ /* 0x000f240008000a00 */
[----:B------:R-:W1:Y:S01]  /*4f20*/  LDC R93, c[0x0][0xb20] ;  /* 0x0002c800ff5d7b82 */ /* 0x000e620000000800 */
[----:B------:R-:W3:Y:S01]  /*4f30*/  LDS R2, [UR50+0x100] ;  /* 0x00010032ff027984 */ /* 0x000ee20008000800 */
[----:B------:R-:W-:Y:S01]  /*4f40*/  LEA R100, R100, R94, 0x1 ;  /* 0x0000005e64647211 */ /* 0x000fe200078e08ff */
[----:B------:R-:W1:Y:S04]  /*4f50*/  LDCU.64 UR36, c[0x0][0x888] ;  /* 0x00011100ff2477ac */ /* 0x000e680008000a00 */
[--C-:B------:R-:W-:Y:S01]  /*4f60*/  IMAD R105, R105, -0x10, R100.reuse ;  /* 0xfffffff069697824 */ /* 0x100fe200078e0264 */
[----:B------:R-:W1:Y:S01]  /*4f70*/  LDC R41, c[0x0][0xb30] ;  /* 0x0002cc00ff297b82 */ /* 0x000e620000000800 */
[----:B------:R-:W-:Y:S01]  /*4f80*/  IMAD R104, R101, -0x10, R100 ;  /* 0xfffffff065687824 */ /* 0x000fe200078e0264 */
[----:B------:R-:W1:Y:S01]  /*4f90*/  LDCU.64 UR38, c[0x0][0x890] ;  /* 0x00011200ff2677ac */ /* 0x000e620008000a00 */
[----:B------:R-:W1:Y:S05]  /*4fa0*/  LDCU.64 UR46, c[0x0][0xa90] ;  /* 0x00015200ff2e77ac */ /* 0x000e6a0008000a00 */
[----:B------:R-:W1:Y:S01]  /*4fb0*/  LDC.64 R84, c[0x0][0xb10] ;  /* 0x0002c400ff547b82 */ /* 0x000e620000000a00 */
[----:B------:R-:W-:Y:S01]  /*4fc0*/  UMOV UR52, URZ ;  /* 0x000000ff00347c82 */ /* 0x000fe20008000000 */
[----:B------:R-:W-:-:S06]  /*4fd0*/  UMOV UR56, URZ ;  /* 0x000000ff00387c82 */ /* 0x000fcc0008000000 */
[----:B------:R-:W1:Y:S08]  /*4fe0*/  LDC.64 R38, c[0x0][0xb18] ;  /* 0x0002c600ff267b82 */ /* 0x000e700000000a00 */
[----:B------:R-:W1:Y:S08]  /*4ff0*/  LDC.64 R36, c[0x0][0xb28] ;  /* 0x0002ca00ff247b82 */ /* 0x000e700000000a00 */
[----:B------:R-:W1:Y:S01]  /*5000*/  LDC.64 R82, c[0x0][0x8b0] ;  /* 0x00022c00ff527b82 */ /* 0x000e620000000a00 */
[C---:B---3--:R-:W-:Y:S01]  /*5010*/  VIADD R3, R2.reuse, 0x80 ;  /* 0x0000008002037836 */ /* 0x048fe20000000000 */
[----:B------:R-:W-:-:S04]  /*5020*/  LOP3.LUT R2, R2, 0xffff, RZ, 0xc0, !PT ;  /* 0x0000ffff02027812 */ /* 0x000fc800078ec0ff */
[----:B------:R-:W-:Y:S02]  /*5030*/  LOP3.LUT R3, R3, 0xffff, RZ, 0xc0, !PT ;  /* 0x0000ffff03037812 */ /* 0x000fe400078ec0ff */
[----:B------:R-:W3:Y:S03]  /*5040*/  LDC.64 R80, c[0x0][0x8a8] ;  /* 0x00022a00ff507b82 */ /* 0x000ee60000000a00 */
[----:B------:R1:W-:Y:S05]  /*5050*/  STL.64 [R1], R2 ;  /* 0x0000000201007387 */ /* 0x0003ea0000100a00 */
[----:B------:R-:W1:Y:S08]  /*5060*/  LDC.64 R88, c[0x0][0xa80] ;  /* 0x0002a000ff587b82 */ /* 0x000e700000000a00 */
[----:B------:R-:W1:Y:S08]  /*5070*/  LDC.64 R86, c[0x0][0xa88] ;  /* 0x0002a200ff567b82 */ /* 0x000e700000000a00 */
[----:B--2-4-:R-:W1:Y:S02]  /*5080*/  LDC R95, c[0x0][0x374] ;  /* 0x0000dd00ff5f7b82 */ /* 0x014e640000000800 */
.L_x_120:
[----:B-1----:R-:W-:Y:S04]  /*5090*/  SHF.L.U32 R2, R97, 0x1f, RZ ;  /* 0x0000001f61027819 */ /* 0x002fe800000006ff */
[----:B------:R-:W1:Y:S02]  /*50a0*/  SYNCS.PHASECHK.TRANS64.TRYWAIT P0, [UR50+0xb0], R2 ;  /* 0x0000b002ff0075a7 */ /* 0x000e640008001132 */
[----:B-1-3--:R-:W-:Y:S05]  /*50b0*/  @!P0 BRA `(.L_x_77) ;  /* 0x0000004800788947 */ /* 0x00afea0003800000 */
.L_x_170:
[----:B------:R-:W2:Y:S01]  /*50c0*/  LDC.64 R10, c[0x0][0xb10] ;  /* 0x0002c400ff0a7b82 */ /* 0x000ea20000000a00 */
[----:B------:R-:W4:Y:S01]  /*50d0*/  LDS.128 R20, [UR50+0xf0] ;  /* 0x0000f032ff147984 */ /* 0x000f220008000c00 */
[----:B------:R-:W-:Y:S01]  /*50e0*/  UIADD3 UR4, UPT, UPT, UR50, 0xb8, URZ ;  /* 0x000000b832047890 */ /* 0x000fe2000fffe0ff */
[----:B-1----:R-:W-:Y:S01]  /*50f0*/  IMAD R0, R45, 0x4, R1 ;  /* 0x000000042d007824 */ /* 0x002fe200078e0201 */
[----:B------:R-:W-:Y:S04]  /*5100*/  ISETP.NE.AND P1, PT, R41, 0x1, PT ;  /* 0x000000012900780c */ /* 0x000fe80003f25270 */
[----:B------:R-:W1:Y:S01]  /*5110*/  LDC.64 R8, c[0x0][0xb18] ;  /* 0x0002c600ff087b82 */ /* 0x000e620000000a00 */
[----:B------:R-:W-:Y:S01]  /*5120*/  UPRMT UR4, URZ, 0x654, UR4 ;  /* 0x00000654ff047896 */ /* 0x000fe20008000004 */
[----:B------:R-:W-:Y:S01]  /*5130*/  ISETP.GE.AND P0, PT, R40, 0x1, PT ;  /* 0x000000012800780c */ /* 0x000fe20003f06270 */
[----:B------:R-:W-:Y:S01]  /*5140*/  @!PT LDS RZ, [RZ] ;  /* 0x00000000fffff984 */ /* 0x000fe20000000800 */
[----:B------:R-:W-:Y:S01]  /*5150*/  @!PT LDS RZ, [RZ] ;  /* 0x00000000fffff984 */ /* 0x000fe20000000800 */
[----:B------:R-:W-:Y:S01]  /*5160*/  @!PT LDS RZ, [RZ] ;  /* 0x00000000fffff984 */ /* 0x000fe20000000800 */
[----:B------:R-:W-:Y:S01]  /*5170*/  @!PT LDS RZ, [RZ] ;  /* 0x00000000fffff984 */ /* 0x000fe20000000800 */
[----:B------:R3:W-:Y:S06]  /*5180*/  MEMBAR.ALL.CTA ;  /* 0x0000000000007992 */ /* 0x0007ec0000008000 */
[----:B---3--:R-:W3:Y:S01]  /*5190*/  FENCE.VIEW.ASYNC.S ;  /* 0x00000000000073c6 */ /* 0x008ee20000000000 */
[----:B------:R-:W1:Y:S08]  /*51a0*/  @!P1 LDC R12, c[0x0][0xb20] ;  /* 0x0002c800ff0c9b82 */ /* 0x000e700000000800 */
[----:B------:R-:W1:Y:S01]  /*51b0*/  @!P1 LDC R7, c[0x0][0xb0c] ;  /* 0x0002c300ff079b82 */ /* 0x000e620000000800 */
[----:B---3--:R-:W-:Y:S01]  /*51c0*/  SYNCS.ARRIVE.TRANS64.RED.A1T0 RZ, [UR4], RZ ;  /* 0x000000ffffff79a7 */ /* 0x008fe20008100404 */
[----:B------:R3:W5:Y:S01]  /*51d0*/  LDL R16, [R0] ;  /* 0x0000000000107983 */ /* 0x0007620000100800 */
[----:B----4-:R-:W-:Y:S04]  /*51e0*/  LOP3.LUT P4, RZ, R22, 0x1, RZ, 0xc0, !PT ;  /* 0x0000000116ff7812 */ /* 0x010fe8000788c0ff */
[----:B------:R-:W-:Y:S09]  /*51f0*/  P2R R106, PR, RZ, 0x10 ;  /* 0x00000010ff6a7803 */ /* 0x000ff20000000000 */
[----:B------:R-:W-:Y:S02]  /*5200*/  @P4 MOV R44, R20 ;  /* 0x00000014002c4202 */ /* 0x000fe40000000f00 */
[----:B------:R-:W-:Y:S01]  /*5210*/  @P4 LOP3.LUT R43, R21, 0xffff, RZ, 0xc0, !PT ;  /* 0x0000ffff152b4812 */ /* 0x000fe200078ec0ff */
[----:B--23--:R-:W-:Y:S06]  /*5220*/  @!P0 BRA `(.L_x_78) ;  /* 0x0000000000a48947 */ /* 0x00cfec0003800000 */
[----:B------:R-:W-:Y:S01]  /*5230*/  IMAD.HI.U32 R0, R95, R39, RZ ;  /* 0x000000275f007227 */ /* 0x000fe200078e00ff */
[----:B------:R-:W-:Y:S02]  /*5240*/  ISETP.NE.AND P0, PT, R38, 0x1, PT ;  /* 0x000000012600780c */ /* 0x000fe40003f05270 */
[----:B------:R-:W-:Y:S01]  /*5250*/  ISETP.NE.AND P2, PT, R40, 0x1, PT ;  /* 0x000000012800780c */ /* 0x000fe20003f45270 */
[----:B------:R-:W-:Y:S01]  /*5260*/  IMAD.HI.U32 R4, R96, R84, RZ ;  /* 0x0000005460047227 */ /* 0x000fe200078e00ff */
[----:B------:R-:W-:Y:S02]  /*5270*/  SHF.R.U32.HI R0, RZ, R93, R0 ;  /* 0x0000005dff007219 */ /* 0x000fe40000011600 */
[----:B------:R-:W-:Y:S01]  /*5280*/  ISETP.NE.AND P3, PT, R42, 0x1, PT ;  /* 0x000000012a00780c */ /* 0x000fe20003f65270 */
[----:B------:R-:W-:Y:S01]  /*5290*/  IMAD.HI.U32 R6, R43, R39, RZ ;  /* 0x000000272b067227 */ /* 0x000fe200078e00ff */
[-C--:B------:R-:W-:Y:S02]  /*52a0*/  SHF.R.U32.HI R4, RZ, R85.reuse, R4 ;  /* 0x00000055ff047219 */ /* 0x080fe40000011604 */
        /* <DEDUP_REMOVED lines=14> */
[C---:B------:R-:W-:Y:S03]  /*5390*/  IMAD.HI.U32 R0, R3.reuse, R36, RZ ;  /* 0x0000002403007227 */ /* 0x040fe600078e00ff */
[C---:B------:R-:W-:Y:S02]  /*53a0*/  ISETP.GE.OR P0, PT, R2.reuse, R5, P0 ;  /* 0x000000050200720c */ /* 0x040fe40000706670 */
[----:B------:R-:W-:Y:S04]  /*53b0*/  SHF.R.U32.HI R0, RZ, R37, R0 ;  /* 0x00000025ff007219 */ /* 0x000fe80000011600 */
[C---:B------:R-:W-:Y:S05]  /*53c0*/  SEL R6, R3.reuse, R0, !P2 ;  /* 0x0000000003067207 */ /* 0x040fea0005000000 */
        /* <DEDUP_REMOVED lines=14> */
[----:B------:R-:W-:Y:S07]  /*54b0*/  IMAD R43, R3, R38, R43 ;  /* 0x00000026032b7224 */ /* 0x000fee00078e022b */
.L_x_78:
[----:B-1----:R-:W-:Y:S01]  /*54c0*/  @!P1 ISETP.NE.AND P0, PT, R8, 0x1, PT ;  /* 0x000000010800980c */ /* 0x002fe20003f05270 */
[----:B------:R-:W-:Y:S01]  /*54d0*/  @!P1 IMAD.HI.U32 R2, R43, R9, RZ ;  /* 0x000000092b029227 */ /* 0x000fe200078e00ff */
[----:B------:R-:W-:Y:S01]  /*54e0*/  R2UR UR41, R14 ;  /* 0x000000000e2972ca */ /* 0x000fe200000e0000 */
[----:B------:R-:W-:Y:S01]  /*54f0*/  BSSY.RECONVERGENT B6, `(.L_x_79) ;  /* 0x000002f000067945 */ /* 0x000fe20003800200 */
[----:B------:R-:W-:Y:S01]  /*5500*/  @!P1 ISETP.NE.AND P2, PT, R7, 0x1, PT ;  /* 0x000000010700980c */ /* 0x000fe20003f45270 */
[----:B------:R-:W-:Y:S01]  /*5510*/  @!P1 IMAD.HI.U32 R0, R44, R10, RZ ;  /* 0x0000000a2c009227 */ /* 0x000fe200078e00ff */
[----:B------:R-:W-:Y:S02]  /*5520*/  @!P1 SHF.R.U32.HI R2, RZ, R12, R2 ;  /* 0x0000000cff029219 */ /* 0x000fe40000011602 */
[----:B------:R-:W-:Y:S02]  /*5530*/  @P4 SHF.R.U32.HI R20, RZ, 0x10, R21 ;  /* 0x00000010ff144819 */ /* 0x000fe40000011615 */
[----:B------:R-:W-:Y:S02]  /*5540*/  @!P1 SEL R2, R43, R2, !P0 ;  /* 0x000000022b029207 */ /* 0x000fe40004000000 */
[----:B------:R-:W-:Y:S02]  /*5550*/  @!P1 SHF.R.U32.HI R0, RZ, R11, R0 ;  /* 0x0000000bff009219 */ /* 0x000fe40000011600 */
[----:B------:R-:W-:Y:S01]  /*5560*/  LOP3.LUT P0, RZ, R94, 0x1b0, RZ, 0xc0, !PT ;  /* 0x000001b05eff7812 */ /* 0x000fe2000780c0ff */
[----:B------:R-:W-:Y:S01]  /*5570*/  USHF.L.U32 UR41, UR41, 0x7, URZ ;  /* 0x0000000729297899 */ /* 0x000fe200080006ff */
[----:B------:R-:W-:Y:S02]  /*5580*/  @!P1 SEL R3, R44, R0, !P2 ;  /* 0x000000002c039207 */ /* 0x000fe40005000000 */
[----:B------:R-:W-:Y:S03]  /*5590*/  @P4 R2UR UR51, R20 ;  /* 0x00000000143342ca */ /* 0x000fe600000e0000 */
[----:B------:R-:W-:Y:S02]  /*55a0*/  @!P1 IMAD.IADD R0, R2, 0x1, -R3 ;  /* 0x0000000102009824 */ /* 0x000fe400078e0a03 */
[----:B------:R-:W-:Y:S02]  /*55b0*/  @!P1 IMAD.IADD R2, R3, 0x1, -R2 ;  /* 0x0000000103029824 */ /* 0x000fe400078e0a02 */
[----:B------:R-:W-:Y:S02]  /*55c0*/  @!P1 IMAD R44, R0, R7, R44 ;  /* 0x00000007002c9224 */ /* 0x000fe400078e022c */
[----:B------:R-:W-:Y:S01]  /*55d0*/  @!P1 IMAD R43, R2, R8, R43 ;  /* 0x00000008022b9224 */ /* 0x000fe200078e022b */
[----:B------:R-:W-:Y:S06]  /*55e0*/  @!P0 BRA `(.L_x_80) ;  /* 0x00000000007c8947 */ /* 0x000fec0003800000 */
[----:B------:R-:W1:Y:S01]  /*55f0*/  LDCU.64 UR8, c[0x4][0x80] ;  /* 0x01001000ff0877ac */ /* 0x000e620008000a00 */
[----:B------:R-:W-:Y:S01]  /*5600*/  MOV R2, 0x0 ;  /* 0x0000000000027802 */ /* 0x000fe20000000f00 */
[----:B------:R-:W-:Y:S02]  /*5610*/  HFMA2 R12, -RZ, RZ, 0, 5.9604644775390625e-08 ;  /* 0x00000001ff0c7431 */ /* 0x000fe400000001ff */
[----:B------:R-:W-:Y:S01]  /*5620*/  IMAD.MOV.U32 R8, RZ, RZ, 0x70 ;  /* 0x00000070ff087424 */ /* 0x000fe200078e00ff */
[----:B------:R2:W3:Y:S01]  /*5630*/  LDC.64 R14, c[0x4][R2] ;  /* 0x01000000020e7b82 */ /* 0x0004e20000000a00 */
[----:B------:R-:W4:Y:S01]  /*5640*/  LDCU.64 UR6, c[0x4][0x88] ;  /* 0x01001100ff0677ac */ /* 0x000f220008000a00 */
[----:B------:R-:W-:Y:S01]  /*5650*/  IMAD.MOV.U32 R13, RZ, RZ, RZ ;  /* 0x000000ffff0d7224 */ /* 0x000fe200078e00ff */
[----:B------:R-:W2:Y:S01]  /*5660*/  LDCU.64 UR4, c[0x4][0x8] ;  /* 0x01000100ff0477ac */ /* 0x000ea20008000a00 */
[----:B-1----:R-:W-:Y:S01]  /*5670*/  MOV R5, UR9 ;  /* 0x0000000900057c02 */ /* 0x002fe20008000f00 */
[----:B------:R-:W-:Y:S01]  /*5680*/  IMAD.U32 R4, RZ, RZ, UR8 ;  /* 0x00000008ff047e24 */ /* 0x000fe2000f8e00ff */
[----:B----4-:R-:W-:Y:S01]  /*5690*/  MOV R7, UR7 ;  /* 0x0000000700077c02 */ /* 0x010fe20008000f00 */
[----:B------:R-:W-:Y:S01]  /*56a0*/  IMAD.U32 R6, RZ, RZ, UR6 ;  /* 0x00000006ff067e24 */ /* 0x000fe2000f8e00ff */
[----:B--2---:R-:W-:Y:S01]  /*56b0*/  MOV R11, UR5 ;  /* 0x00000005000b7c02 */ /* 0x004fe20008000f00 */
[----:B------:R-:W-:Y:S02]  /*56c0*/  IMAD.U32 R10, RZ, RZ, UR4 ;  /* 0x00000004ff0a7e24 */ /* 0x000fe4000f8e00ff */
[----:B------:R-:W-:Y:S07]  /*56d0*/  LEPC R20, `(.L_x_81) ;  /* 0x000000001014794e */ /* 0x000fee0000000000 */
[----:B---3-5:R-:W-:Y:S05]  /*56e0*/  CALL.ABS.NOINC R14 ;  /* 0x000000000e007343 */ /* 0x028fea0003c00000 */
.L_x_81:
[----:B------:R-:W1:Y:S01]  /*56f0*/  LDCU.64 UR8, c[0x4][0x80] ;  /* 0x01001000ff0877ac */ /* 0x000e620008000a00 */
[----:B------:R-:W2:Y:S01]  /*5700*/  LDC.64 R2, c[0x4][R2] ;  /* 0x0100000002027b82 */ /* 0x000ea20000000a00 */
[----:B------:R-:W-:Y:S02]  /*5710*/  HFMA2 R12, -RZ, RZ, 0, 5.9604644775390625e-08 ;  /* 0x00000001ff0c7431 */ /* 0x000fe400000001ff */
[----:B------:R-:W-:Y:S02]  /*5720*/  IMAD.MOV.U32 R8, RZ, RZ, 0x70 ;  /* 0x00000070ff087424 */ /* 0x000fe400078e00ff */
[----:B------:R-:W-:Y:S01]  /*5730*/  IMAD.MOV.U32 R13, RZ, RZ, RZ ;  /* 0x000000ffff0d7224 */ /* 0x000fe200078e00ff */
[----:B------:R-:W3:Y:S01]  /*5740*/  LDCU.64 UR6, c[0x4][0x88] ;  /* 0x01001100ff0677ac */ /* 0x000ee20008000a00 */
[----:B------:R-:W4:Y:S01]  /*5750*/  LDCU.64 UR4, c[0x4][0x8] ;  /* 0x01000100ff0477ac */ /* 0x000f220008000a00 */
[----:B-1----:R-:W-:Y:S02]  /*5760*/  MOV R4, UR8 ;  /* 0x0000000800047c02 */ /* 0x002fe40008000f00 */
[----:B------:R-:W-:Y:S02]  /*5770*/  MOV R5, UR9 ;  /* 0x0000000900057c02 */ /* 0x000fe40008000f00 */
[----:B---3--:R-:W-:Y:S01]  /*5780*/  MOV R7, UR7 ;  /* 0x0000000700077c02 */ /* 0x008fe20008000f00 */
[----:B------:R-:W-:Y:S01]  /*5790*/  IMAD.U32 R6, RZ, RZ, UR6 ;  /* 0x00000006ff067e24 */ /* 0x000fe2000f8e00ff */
[----:B----4-:R-:W-:Y:S01]  /*57a0*/  MOV R11, UR5 ;  /* 0x00000005000b7c02 */ /* 0x010fe20008000f00 */
[----:B------:R-:W-:Y:S02]  /*57b0*/  IMAD.U32 R10, RZ, RZ, UR4 ;  /* 0x00000004ff0a7e24 */ /* 0x000fe4000f8e00ff */
[----:B------:R-:W-:Y:S07]  /*57c0*/  LEPC R20, `(.L_x_80) ;  /* 0x000000001014794e */ /* 0x000fee0000000000 */
[----:B--2---:R-:W-:Y:S05]  /*57d0*/  CALL.ABS.NOINC R2 ;  /* 0x0000000002007343 */ /* 0x004fea0003c00000 */
.L_x_80:
[----:B------:R-:W-:Y:S05]  /*57e0*/  BSYNC.RECONVERGENT B6 ;  /* 0x0000000000067941 */ /* 0x000fea0003800200 */
.L_x_79:
[----:B------:R-:W-:Y:S01]  /*57f0*/  ISETP.NE.U32.AND P4, PT, R82, RZ, PT ;  /* 0x000000ff5200720c */ /* 0x000fe20003f85070 */
[----:B------:R-:W-:Y:S01]  /*5800*/  UISETP.NE.AND UP2, UPT, UR53, URZ, UPT ;  /* 0x000000ff3500728c */ /* 0x000fe2000bf45270 */
[----:B------:R-:W-:Y:S01]  /*5810*/  ISETP.NE.U32.AND P2, PT, RZ, UR36, PT ;  /* 0x00000024ff007c0c */ /* 0x000fe2000bf45070 */
[----:B------:R-:W-:Y:S01]  /*5820*/  UISETP.NE.U32.AND UP1, UPT, UR38, URZ, UPT ;  /* 0x000000ff2600728c */ /* 0x000fe2000bf25070 */
[----:B------:R-:W-:Y:S01]  /*5830*/  ISETP.NE.AND.EX P4, PT, R83, RZ, PT, P4 ;  /* 0x000000ff5300720c */ /* 0x000fe20003f85340 */
[----:B------:R-:W-:Y:S01]  /*5840*/  UPLOP3.LUT UP0, UPT, UPT, UPT, UPT, 0x40, 0x4 ;  /* 0x000000000004789c */ /* 0x000fe20003f0e870 */
[----:B------:R-:W-:Y:S01]  /*5850*/  ISETP.NE.AND.EX P2, PT, RZ, UR37, PT, P2 ;  /* 0x00000025ff007c0c */ /* 0x000fe2000bf45320 */
[----:B------:R-:W-:Y:S01]  /*5860*/  UISETP.NE.AND.EX UP1, UPT, UR39, URZ, UPT, UP1 ;  /* 0x000000ff2700728c */ /* 0x000fe2000bf25310 */
[----:B------:R-:W-:Y:S04]  /*5870*/  PLOP3.LUT P1, PT, PT, PT, UP2, 0x80, 0x8 ;  /* 0x000000000008781c */ /* 0x000fe80003f2f028 */
[----:B------:R-:W-:Y:S06]  /*5880*/  @UP2 UPLOP3.LUT UP0, UPT, UPT, UPT, UP1, 0x80, 0x8 ;  /* 0x000000000008289c */ /* 0x000fec0003f0f010 */
[----:B------:R-:W-:Y:S01]  /*5890*/  PLOP3.LUT P0, PT, PT, PT, UP0, 0x80, 0x8 ;  /* 0x000000000008781c */ /* 0x000fe20003f0f008 */
[----:B------:R-:W-:Y:S01]  /*58a0*/  @!UPT UIADD3 URZ, UPT, UPT, URZ, URZ, URZ ;  /* 0x000000fffffff290 */ /* 0x000fe2000fffe0ff */
[----:B------:R-:W-:Y:S11]  /*58b0*/  BRA.U !UP1, `(.L_x_82) ;  /* 0x0000000109387547 */ /* 0x000ff6000b800000 */
[----:B------:R-:W-:Y:S01]  /*58c0*/  UISETP.NE.U32.AND UP0, UPT, UR36, URZ, UPT ;  /* 0x000000ff2400728c */ /* 0x000fe2000bf05070 */
[----:B------:R-:W-:Y:S02]  /*58d0*/  HFMA2 R0, -RZ, RZ, 0, 5.9604644775390625e-08 ;  /* 0x00000001ff007431 */ /* 0x000fe400000001ff */
[----:B------:R-:W-:Y:S01]  /*58e0*/  IMAD.MOV.U32 R92, RZ, RZ, 0x1 ;  /* 0x00000001ff5c7424 */ /* 0x000fe200078e00ff */
[----:B------:R-:W-:Y:S06]  /*58f0*/  UISETP.NE.AND.EX UP0, UPT, UR37, URZ, UPT, UP0 ;  /* 0x000000ff2500728c */ /* 0x000fec000bf05300 */
        /* <DEDUP_REMOVED lines=9> */
[----:B-12---:R-:W-:Y:S02]  /*5990*/  @!P3 IMAD.U32 R49, RZ, RZ, UR4 ;  /* 0x00000004ff31be24 */ /* 0x006fe4000f8e00ff */
.L_x_82:
[----:B------:R-:W-:Y:S05]  /*59a0*/  @!P4 BRA `(.L_x_83) ;  /* 0x000000000020c947 */ /* 0x000fea0003800000 */
[----:B------:R-:W-:Y:S04]  /*59b0*/  ISETP.NE.U32.AND P3, PT, R80, RZ, PT ;  /* 0x000000ff5000720c */ /* 0x000fe80003f65070 */
[----:B------:R-:W-:Y:S11]  /*59c0*/  ISETP.NE.AND.EX P3, PT, R81, RZ, PT, P3 ;  /* 0x000000ff5100720c */ /* 0x000ff60003f65330 */
[----:B------:R-:W-:Y:S02]  /*59d0*/  @!UPT UIADD3 URZ, UPT, UPT, URZ, URZ, URZ ;  /* 0x000000fffffff290 */ /* 0x000fe4000fffe0ff */
[----:B------:R-:W1:Y:S01]  /*59e0*/  @P3 LDC.64 R2, c[0x0][0x8a8] ;  /* 0x00022a00ff023b82 */ /* 0x000e620000000a00 */
[----:B------:R-:W-:Y:S04]  /*59f0*/  @P3 IMAD R0, R82, UR57, RZ ;  /* 0x0000003952003c24 */ /* 0x000fe8000f8e02ff */
[----:B-1----:R-:W-:Y:S05]  /*5a00*/  @P3 IMAD.WIDE R2, R0, 0x4, R2 ;  /* 0x0000000400023825 */ /* 0x002fea00078e0202 */
[----:B-----5:R1:W5:Y:S02]  /*5a10*/  @P3 LDG.E R47, desc[UR48][R2.64] ;  /* 0x00000030022f3981 */ /* 0x020364000c1e1900 */
[----:B-1----:R-:W2:Y:S02]  /*5a20*/  @!P3 LDC R47, c[0x0][0x8a0] ;  /* 0x00022800ff2fbb82 */ /* 0x002ea40000000800 */
.L_x_83:
[----:B-----5:R-:W-:Y:S01]  /*5a30*/  FSETP.NEU.AND P3, PT, R49, RZ, PT ;  /* 0x000000ff3100720b */ /* 0x020fe20003f6d000 */
[----:B------:R-:W-:Y:S01]  /*5a40*/  IMAD.SHL.U32 R109, R17, 0x80, RZ ;  /* 0x00000080116d7824 */ /* 0x000fe200078e00ff */
[----:B------:R-:W-:Y:S01]  /*5a50*/  SEL R3, RZ, 0xffffffff, P2 ;  /* 0xffffffffff037807 */ /* 0x000fe20001000000 */
[----:B------:R-:W-:Y:S01]  /*5a60*/  BSSY B1, `(.L_x_84) ;  /* 0x0000044000017945 */ /* 0x000fe20003800000 */
[----:B------:R-:W-:Y:S01]  /*5a70*/  @P1 LOP3.LUT P2, RZ, R92, 0xff, RZ, 0xc0, !PT ;  /* 0x000000ff5cff1812 */ /* 0x000fe2000784c0ff */
[----:B------:R-:W-:Y:S01]  /*5a80*/  IMAD.HI.U32 R107, R109, R89, RZ ;  /* 0x000000596d6b7227 */ /* 0x000fe200078e00ff */
[----:B------:R-:W-:Y:S02]  /*5a90*/  @P1 SEL R0, RZ, 0xffffffff, P3 ;  /* 0xffffffffff001807 */ /* 0x000fe40001800000 */
[----:B------:R-:W-:Y:S01]  /*5aa0*/  LOP3.LUT R99, R99, 0x1, RZ, 0x3c, !PT ;  /* 0x0000000163637812 */ /* 0x000fe200078e3cff */
[----:B------:R-:W-:Y:S01]  /*5ab0*/  IMAD.MOV.U32 R66, RZ, RZ, 0x1 ;  /* 0x00000001ff427424 */ /* 0x000fe200078e00ff */
[----:B------:R-:W-:Y:S01]  /*5ac0*/  @P0 SEL R0, R3, R0, !P2 ;  /* 0x0000000003000207 */ /* 0x000fe20005000000 */
[----:B------:R-:W-:Y:S01]  /*5ad0*/  IMAD.IADD R48, R46, 0x1, R16 ;  /* 0x000000012e307824 */ /* 0x000fe200078e0210 */
[----:B------:R-:W-:Y:S01]  /*5ae0*/  LEA R64, R45, UR50, 0x3 ;  /* 0x000000322d407c11 */ /* 0x000fe2000f8e18ff */
[----:B------:R-:W-:Y:S01]  /*5af0*/  IMAD R112, R101, -0x10, R105 ;  /* 0xfffffff065707824 */ /* 0x000fe200078e0269 */
[----:B------:R-:W-:Y:S01]  /*5b00*/  @P1 LOP3.LUT R0, R0, 0x1, RZ, 0xc0, !PT ;  /* 0x0000000100001812 */ /* 0x000fe200078ec0ff */
[----:B------:R-:W-:Y:S01]  /*5b10*/  IMAD.MOV.U32 R65, RZ, RZ, RZ ;  /* 0x000000ffff417224 */ /* 0x000fe200078e00ff */
[----:B------:R-:W-:Y:S02]  /*5b20*/  ISETP.NE.AND P2, PT, R88, 0x1, PT ;  /* 0x000000015800780c */ /* 0x000fe40003f45270 */
[----:B------:R-:W-:Y:S02]  /*5b30*/  CS2R R78, SRZ ;  /* 0x00000000004e7805 */ /* 0x000fe4000001ff00 */
[----:B------:R-:W-:Y:S02]  /*5b40*/  ISETP.NE.U32.OR P5, PT, R0, 0x1, !P1 ;  /* 0x000000010000780c */ /* 0x000fe40004fa5470 */
[----:B------:R-:W-:Y:S02]  /*5b50*/  CS2R R76, SRZ ;  /* 0x00000000004c7805 */ /* 0x000fe4000001ff00 */
[----:B------:R-:W-:Y:S02]  /*5b60*/  SHF.R.U32.HI R107, RZ, R86, R107 ;  /* 0x00000056ff6b7219 */ /* 0x000fe4000001166b */
[----:B------:R-:W-:Y:S02]  /*5b70*/  CS2R R70, SRZ ;  /* 0x0000000000467805 */ /* 0x000fe4000001ff00 */
[----:B------:R-:W-:Y:S02]  /*5b80*/  SEL R2, RZ, 0xffffffff, P3 ;  /* 0xffffffffff027807 */ /* 0x000fe40001800000 */
[----:B------:R-:W-:Y:S02]  /*5b90*/  CS2R R68, SRZ ;  /* 0x0000000000447805 */ /* 0x000fe4000001ff00 */
[----:B------:R-:W-:Y:S02]  /*5ba0*/  SEL R107, R109, R107, !P2 ;  /* 0x0000006b6d6b7207 */ /* 0x000fe40005000000 */
[----:B------:R-:W-:Y:S02]  /*5bb0*/  CS2R R62, SRZ ;  /* 0x00000000003e7805 */ /* 0x000fe4000001ff00 */
[----:B------:R-:W-:Y:S02]  /*5bc0*/  PLOP3.LUT P2, PT, PT, PT, UP1, 0x80, 0x8 ;  /* 0x000000000008781c */ /* 0x000fe40003f4f018 */
[----:B------:R-:W-:Y:S02]  /*5bd0*/  CS2R R60, SRZ ;  /* 0x00000000003c7805 */ /* 0x000fe4000001ff00 */
[----:B------:R-:W-:Y:S01]  /*5be0*/  LOP3.LUT P3, R110, R92, 0xff, RZ, 0xc0, !PT ;  /* 0x000000ff5c6e7812 */ /* 0x000fe2000786c0ff */
[----:B------:R-:W-:Y:S01]  /*5bf0*/  IMAD.HI.U32 R108, R107, UR46, RZ ;  /* 0x0000002e6b6c7c27 */ /* 0x000fe2000f8e00ff */
[----:B------:R-:W-:Y:S02]  /*5c00*/  ISETP.NE.AND P4, PT, R87, 0x1, PT ;  /* 0x000000015700780c */ /* 0x000fe40003f85270 */
[----:B------:R-:W-:Y:S01]  /*5c10*/  @P5 SHF.L.U32 R0, R99, 0x1f, RZ ;  /* 0x0000001f63005819 */ /* 0x000fe200000006ff */
[----:B------:R-:W-:Y:S01]  /*5c20*/  IMAD.MOV R4, RZ, RZ, -R107 ;  /* 0x000000ffff047224 */ /* 0x000fe200078e0a6b */
[----:B------:R-:W-:Y:S02]  /*5c30*/  SHF.R.U32.HI R108, RZ, UR47, R108 ;  /* 0x0000002fff6c7c19 */ /* 0x000fe4000801166c */
[----:B------:R-:W-:Y:S01]  /*5c40*/  CS2R R58, SRZ ;  /* 0x00000000003a7805 */ /* 0x000fe2000001ff00 */
[----:B------:R1:W3:Y:S01]  /*5c50*/  @P5 SYNCS.PHASECHK.TRANS64.TRYWAIT P1, [UR50+0x60], R0 ;  /* 0x00006000ff0055a7 */ /* 0x0002e20008021132 */
[----:B------:R-:W-:Y:S01]  /*5c60*/  P2R R111, PR, RZ, 0x20 ;  /* 0x00000020ff6f7803 */ /* 0x000fe20000000000 */
[----:B------:R-:W-:Y:S01]  /*5c70*/  IMAD R109, R88, R4, R109 ;  /* 0x00000004586d7224 */ /* 0x000fe200078e026d */
[----:B------:R-:W-:Y:S02]  /*5c80*/  @P2 SEL R2, R3, R2, !P3 ;  /* 0x0000000203022207 */ /* 0x000fe40005800000 */
[----:B------:R-:W-:Y:S02]  /*5c90*/  CS2R R56, SRZ ;  /* 0x0000000000387805 */ /* 0x000fe4000001ff00 */
[----:B------:R-:W-:Y:S02]  /*5ca0*/  SEL R108, R107, R108, !P4 ;  /* 0x0000006c6b6c7207 */ /* 0x000fe40006000000 */
[----:B------:R-:W-:Y:S03]  /*5cb0*/  LOP3.LUT R2, R2, 0x1, RZ, 0xc0, !PT ;  /* 0x0000000102027812 */ /* 0x000fe600078ec0ff */
[----:B------:R-:W-:Y:S01]  /*5cc0*/  IMAD.MOV R3, RZ, RZ, -R108 ;  /* 0x000000ffff037224 */ /* 0x000fe200078e0a6c */
[----:B------:R-:W-:Y:S03]  /*5cd0*/  ISETP.NE.U32.AND P2, PT, R2, 0x1, PT ;  /* 0x000000010200780c */ /* 0x000fe60003f45070 */
[----:B------:R-:W-:Y:S01]  /*5ce0*/  IMAD R107, R87, R3, R107 ;  /* 0x00000003576b7224 */ /* 0x000fe200078e026b */
[----:B------:R-:W-:Y:S02]  /*5cf0*/  P2R R67, PR, RZ, 0x4 ;  /* 0x00000004ff437803 */ /* 0x000fe40000000000 */
[----:B-1----:R-:W-:Y:S04]  /*5d00*/  SHF.L.U32 R0, R98, 0x1f, RZ ;  /* 0x0000001f62007819 */ /* 0x002fe800000006ff */
[----:B------:R1:W4:Y:S01]  /*5d10*/  SYNCS.PHASECHK.TRANS64.TRYWAIT P0, [R64+URZ+0xc0], R0 ;  /* 0x0000c000400075a7 */ /* 0x00032200080011ff */
[----:B---3--:R-:W-:Y:S01]  /*5d20*/  @P5 SEL R66, RZ, 0x1, !P1 ;  /* 0x00000001ff425807 */ /* 0x008fe20004800000 */
[----:B-1----:R-:W-:Y:S06]  /*5d30*/  @!P5 BRA `(.L_x_85) ;  /* 0x000000000058d947 */ /* 0x002fec0003800000 */
[----:B------:R-:W-:Y:S01]  /*5d40*/  IMAD.MOV.U32 R79, RZ, RZ, RZ ;  /* 0x000000ffff4f7224 */ /* 0x000fe200078e00ff */
[----:B------:R-:W-:Y:S01]  /*5d50*/  ISETP.NE.AND P1, PT, R66, RZ, PT ;  /* 0x000000ff4200720c */ /* 0x000fe20003f25270 */
[----:B------:R-:W-:Y:S01]  /*5d60*/  BSSY B0, `(.L_x_86) ;  /* 0x000000c000007945 */ /* 0x000fe20003800000 */
[----:B------:R-:W-:Y:S02]  /*5d70*/  CS2R R58, SRZ ;  /* 0x00000000003a7805 */ /* 0x000fe4000001ff00 */
[----:B------:R-:W-:Y:S02]  /*5d80*/  CS2R R56, SRZ ;  /* 0x0000000000387805 */ /* 0x000fe4000001ff00 */
[----:B------:R-:W-:Y:S02]  /*5d90*/  CS2R R62, SRZ ;  /* 0x00000000003e7805 */ /* 0x000fe4000001ff00 */
[----:B------:R-:W-:Y:S02]  /*5da0*/  CS2R R60, SRZ ;  /* 0x00000000003c7805 */ /* 0x000fe4000001ff00 */
[----:B------:R-:W-:Y:S02]  /*5db0*/  CS2R R70, SRZ ;  /* 0x0000000000467805 */ /* 0x000fe4000001ff00 */
[----:B------:R-:W-:Y:S02]  /*5dc0*/  CS2R R68, SRZ ;  /* 0x0000000000447805 */ /* 0x000fe4000001ff00 */
[----:B------:R-:W-:Y:S01]  /*5dd0*/  CS2R R76, SRZ ;  /* 0x00000000004c7805 */ /* 0x000fe2000001ff00 */
[----:B------:R-:W-:Y:S06]  /*5de0*/  @P1 BRA `(.L_x_87) ;  /* 0x00000000000c1947 */ /* 0x000fec0003800000 */
[----:B------:R-:W-:Y:S04]  /*5df0*/  SHF.L.U32 R3, R99, 0x1f, RZ ;  /* 0x0000001f63037819 */ /* 0x000fe800000006ff */
[----:B------:R-:W1:Y:S02]  /*5e00*/  SYNCS.PHASECHK.TRANS64.TRYWAIT P1, [UR50+0x60], R3 ;  /* 0x00006003ff0075a7 */ /* 0x000e640008021132 */
[----:B-1----:R-:W-:Y:S05]  /*5e10*/  @!P1 BRA `(.L_x_88) ;  /* 0x0000003c00389947 */ /* 0x002fea0003800000 */
.L_x_87:
[----:B------:R-:W-:Y:S05]  /*5e20*/  BSYNC B0 ;  /* 0x0000000000007941 */ /* 0x000fea0003800000 */
.L_x_86:
[----:B------:R-:W-:Y:S01]  /*5e30*/  ISETP.NE.AND P1, PT, R67, RZ, PT ;  /* 0x000000ff4300720c */ /* 0x000fe20003f25270 */
[----:B------:R-:W-:Y:S11]  /*5e40*/  HFMA2 R65, -RZ, RZ, 0, 5.9604644775390625e-08 ;  /* 0x00000001ff417431 */ /* 0x000ff600000001ff */
[----:B------:R-:W-:Y:S01]  /*5e50*/  @!UPT UIADD3 URZ, UPT, UPT, URZ, URZ, URZ ;  /* 0x000000fffffff290 */ /* 0x000fe2000fffe0ff */
[----:B------:R3:W1:Y:S04]  /*5e60*/  @P1 LDS.128 R56, [R100] ;  /* 0x0000000064381984 */ /* 0x0006680000000c00 */
[----:B------:R3:W1:Y:S04]  /*5e70*/  @P1 LDS.128 R60, [R105+0x10] ;  /* 0x00001000693c1984 */ /* 0x0006680000000c00 */
[----:B------:R3:W1:Y:S04]  /*5e80*/  @P1 LDS.128 R68, [R104+0x20] ;  /* 0x0000200068441984 */ /* 0x0006680000000c00 */
[----:B------:R3:W1:Y:S02]  /*5e90*/  @P1 LDS.128 R76, [R112+0x30] ;  /* 0x00003000704c1984 */ /* 0x0006640000000c00 */
.L_x_85:
[----:B------:R-:W-:Y:S05]  /*5ea0*/  BSYNC B1 ;  /* 0x0000000000017941 */ /* 0x000fea0003800000 */
.L_x_84:
[----:B-1----:R-:W-:Y:S04]  /*5eb0*/  SHF.R.U32.HI R2, RZ, 0x15, R48 ;  /* 0x00000015ff027819 */ /* 0x002fe80000011630 */
[----:B------:R-:W-:Y:S01]  /*5ec0*/  LOP3.LUT P1, RZ, R2, 0x3, R103, 0x48, !PT ;  /* 0x0000000302ff7812 */ /* 0x000fe20007824867 */
[----:B------:R-:W-:Y:S01]  /*5ed0*/  @!UPT UIADD3 URZ, UPT, UPT, URZ, URZ, URZ ;  /* 0x000000fffffff290 */ /* 0x000fe2000fffe0ff */
[----:B----4-:R-:W-:Y:S11]  /*5ee0*/  @P0 BRA `(.L_x_89) ;  /* 0x0000000000080947 */ /* 0x010ff60003800000 */
[----:B------:R-:W1:Y:S02]  /*5ef0*/  SYNCS.PHASECHK.TRANS64.TRYWAIT P0, [R64+URZ+0xc0], R0 ;  /* 0x0000c000400075a7 */ /* 0x000e6400080011ff */
[----:B-1----:R-:W-:Y:S05]  /*5f00*/  @!P0 BRA `(.L_x_90) ;  /* 0x0000003c00148947 */ /* 0x002fea0003800000 */
.L_x_89:
[----:B------:R-:W-:Y:S05]  /*5f10*/  @!P1 BRA `(.L_x_91) ;  /* 0x0000000000409947 */ /* 0x000fea0003800000 */
[----:B------:R-:W4:Y:S01]  /*5f20*/  LDCU.64 UR8, c[0x4][0x70] ;  /* 0x01000e00ff0877ac */ /* 0x000f220008000a00 */
[----:B------:R-:W-:Y:S01]  /*5f30*/  MOV R3, 0x0 ;  /* 0x0000000000037802 */ /* 0x000fe20000000f00 */
[----:B------:R-:W-:Y:S02]  /*5f40*/  HFMA2 R12, -RZ, RZ, 0, 5.9604644775390625e-08 ;  /* 0x00000001ff0c7431 */ /* 0x000fe400000001ff */
[----:B------:R-:W-:Y:S02]  /*5f50*/  IMAD.MOV.U32 R8, RZ, RZ, 0x192 ;  /* 0x00000192ff087424 */ /* 0x000fe400078e00ff */
[----:B------:R-:W-:Y:S01]  /*5f60*/  IMAD.MOV.U32 R13, RZ, RZ, RZ ;  /* 0x000000ffff0d7224 */ /* 0x000fe200078e00ff */
[----:B------:R-:W5:Y:S01]  /*5f70*/  LDCU.64 UR6, c[0x4][0x78] ;  /* 0x01000f00ff0677ac */ /* 0x000f620008000a00 */
[----:B------:R-:W1:Y:S01]  /*5f80*/  LDC.64 R2, c[0x4][R3] ;  /* 0x0100000003027b82 */ /* 0x000e620000000a00 */
[----:B------:R-:W2:Y:S01]  /*5f90*/  LDCU.64 UR4, c[0x4][0x10] ;  /* 0x01000200ff0477ac */ /* 0x000ea20008000a00 */
[----:B----4-:R-:W-:Y:S01]  /*5fa0*/  MOV R5, UR9 ;  /* 0x0000000900057c02 */ /* 0x010fe20008000f00 */
[----:B------:R-:W-:Y:S01]  /*5fb0*/  IMAD.U32 R4, RZ, RZ, UR8 ;  /* 0x00000008ff047e24 */ /* 0x000fe2000f8e00ff */
[----:B-----5:R-:W-:Y:S01]  /*5fc0*/  MOV R7, UR7 ;  /* 0x0000000700077c02 */ /* 0x020fe20008000f00 */
[----:B------:R-:W-:Y:S01]  /*5fd0*/  IMAD.U32 R6, RZ, RZ, UR6 ;  /* 0x00000006ff067e24 */ /* 0x000fe2000f8e00ff */
[----:B--2---:R-:W-:Y:S01]  /*5fe0*/  MOV R11, UR5 ;  /* 0x00000005000b7c02 */ /* 0x004fe20008000f00 */
[----:B------:R-:W-:Y:S02]  /*5ff0*/  IMAD.U32 R10, RZ, RZ, UR4 ;  /* 0x00000004ff0a7e24 */ /* 0x000fe4000f8e00ff */
[----:B------:R-:W-:Y:S07]  /*6000*/  LEPC R20, `(.L_x_91) ;  /* 0x000000001014794e */ /* 0x000fee0000000000 */
[----:B-1-3--:R-:W-:Y:S05]  /*6010*/  CALL.ABS.NOINC R2 ;  /* 0x0000000002007343 */ /* 0x00afea0003c00000 */
.L_x_91:
[----:B------:R-:W-:Y:S05]  /*6020*/  WARPSYNC.ALL ;  /* 0x0000000000007948 */ /* 0x000fea0003800000 */
[----:B------:R-:W-:Y:S01]  /*6030*/  R2UR UR4, R48 ;  /* 0x00000000300472ca */ /* 0x000fe200000e0000 */
[--C-:B------:R-:W-:Y:S01]  /*6040*/  HADD2.F32 R3, -RZ, R56.reuse.H0_H0 ;  /* 0x20000038ff037230 */ /* 0x100fe20000004100 */
[----:B------:R-:W-:Y:S01]  /*6050*/  ISETP.NE.AND P0, PT, R102, RZ, PT ;  /* 0x000000ff6600720c */ /* 0x000fe20003f05270 */
[--C-:B------:R-:W-:Y:S01]  /*6060*/  HADD2.F32 R50, -RZ, R57.reuse.H0_H0 ;  /* 0x20000039ff327230 */ /* 0x100fe20000004100 */
[----:B------:R-:W-:Y:S01]  /*6070*/  BSSY.RECONVERGENT B0, `(.L_x_92) ;  /* 0x0000088000007945 */ /* 0x000fe20003800200 */
[----:B------:R-:W-:Y:S08]  /*6080*/  HADD2.F32 R51, -RZ, R57.H1_H1 ;  /* 0x30000039ff337230 */ /* 0x000ff00000004100 */
[----:B------:R-:W1:Y:S02]  /*6090*/  LDTM.x32 R4, tmem[UR4] ;  /* 0x00000004000479ee */ /* 0x000e6400082c0000 */
[C---:B-12---:R-:W-:Y:S01]  /*60a0*/  FMUL R0, R47.reuse, R4 ;  /* 0x000000042f007220 */ /* 0x046fe20000400000 */
[----:B------:R-:W-:Y:S02]  /*60b0*/  HADD2.F32 R4, -RZ, R56.H1_H1 ;  /* 0x30000038ff047230 */ /* 0x000fe40000004100 */
[C---:B------:R-:W-:Y:S01]  /*60c0*/  FMUL R2, R47.reuse, R5 ;  /* 0x000000052f027220 */ /* 0x040fe20000400000 */
[----:B------:R-:W-:Y:S01]  /*60d0*/  FMUL R7, R47, R7 ;  /* 0x000000072f077220 */ /* 0x000fe20000400000 */
[----:B------:R-:W-:Y:S01]  /*60e0*/  FFMA R0, R49, R3, R0 ;  /* 0x0000000331007223 */ /* 0x000fe20000000000 */
[----:B------:R-:W-:Y:S01]  /*60f0*/  FMUL R3, R47, R6 ;  /* 0x000000062f037220 */ /* 0x000fe20000400000 */
[----:B------:R-:W-:Y:S01]  /*6100*/  FFMA R2, R49, R4, R2 ;  /* 0x0000000431027223 */ /* 0x000fe20000000002 */
[C---:B------:R-:W-:Y:S01]  /*6110*/  FMUL R4, R47.reuse, R8 ;  /* 0x000000082f047220 */ /* 0x040fe20000400000 */
[----:B------:R-:W-:Y:S01]  /*6120*/  FMUL R8, R47, R12 ;  /* 0x0000000c2f087220 */ /* 0x000fe20000400000 */
[----:B------:R-:W-:Y:S01]  /*6130*/  FFMA R3, R49, R50, R3 ;  /* 0x0000003231037223 */ /* 0x000fe20000000003 */
[C---:B------:R-:W-:Y:S01]  /*6140*/  FMUL R12, R47.reuse, R16 ;  /* 0x000000102f0c7220 */ /* 0x040fe20000400000 */
[C---:B------:R-:W-:Y:S01]  /*6150*/  FMUL R16, R47.reuse, R20 ;  /* 0x000000142f107220 */ /* 0x040fe20000400000 */
[C---:B------:R-:W-:Y:S01]  /*6160*/  FMUL R20, R47.reuse, R24 ;  /* 0x000000182f147220 */ /* 0x040fe20000400000 */
[C---:B------:R-:W-:Y:S01]  /*6170*/  FMUL R24, R47.reuse, R28 ;  /* 0x0000001c2f187220 */ /* 0x040fe20000400000 */
[C---:B------:R-:W-:Y:S01]  /*6180*/  FMUL R28, R47.reuse, R32 ;  /* 0x000000202f1c7220 */ /* 0x040fe20000400000 */
[--C-:B------:R-:W-:Y:S01]  /*6190*/  HADD2.F32 R32, -RZ, R58.reuse.H0_H0 ;  /* 0x2000003aff207230 */ /* 0x100fe20000004100 */
[----:B------:R-:W-:Y:S01]  /*61a0*/  F2FP.F16.F32.PACK_AB R52, R2, R0 ;  /* 0x000000000234723e */ /* 0x000fe200000000ff */
[----:B------:R-:W-:Y:S02]  /*61b0*/  HADD2.F32 R0, -RZ, R58.H1_H1 ;  /* 0x3000003aff007230 */ /* 0x000fe40000004100 */
[----:B------:R-:W-:Y:S01]  /*61c0*/  FMUL R5, R47, R9 ;  /* 0x000000092f057220 */ /* 0x000fe20000400000 */
[--C-:B------:R-:W-:Y:S02]  /*61d0*/  HADD2.F32 R2, -RZ, R59.reuse.H0_H0 ;  /* 0x2000003bff027230 */ /* 0x100fe40000004100 */
[C---:B------:R-:W-:Y:S01]  /*61e0*/  FFMA R7, R49.reuse, R51, R7 ;  /* 0x0000003331077223 */ /* 0x040fe20000000007 */
[C---:B------:R-:W-:Y:S01]  /*61f0*/  FFMA R4, R49.reuse, R32, R4 ;  /* 0x0000002031047223 */ /* 0x040fe20000000004 */
[----:B------:R-:W-:Y:S02]  /*6200*/  HADD2.F32 R32, -RZ, R59.H1_H1 ;  /* 0x3000003bff207230 */ /* 0x000fe40000004100 */
[----:B------:R-:W-:Y:S01]  /*6210*/  FFMA R5, R49, R0, R5 ;  /* 0x0000000031057223 */ /* 0x000fe20000000005 */
[--C-:B------:R-:W-:Y:S01]  /*6220*/  HADD2.F32 R0, -RZ, R60.reuse.H0_H0 ;  /* 0x2000003cff007230 */ /* 0x100fe20000004100 */
[----:B------:R-:W-:Y:S01]  /*6230*/  F2FP.F16.F32.PACK_AB R53, R7, R3 ;  /* 0x000000030735723e */ /* 0x000fe200000000ff */
[----:B------:R-:W-:Y:S01]  /*6240*/  FMUL R6, R47, R10 ;  /* 0x0000000a2f067220 */ /* 0x000fe20000400000 */
[--C-:B------:R-:W-:Y:S01]  /*6250*/  HADD2.F32 R3, -RZ, R61.reuse.H0_H0 ;  /* 0x2000003dff037230 */ /* 0x100fe20000004100 */
[----:B------:R-:W-:Y:S01]  /*6260*/  F2FP.F16.F32.PACK_AB R54, R5, R4 ;  /* 0x000000040536723e */ /* 0x000fe200000000ff */
[----:B------:R-:W-:Y:S01]  /*6270*/  FMUL R11, R47, R11 ;  /* 0x0000000b2f0b7220 */ /* 0x000fe20000400000 */
[----:B------:R-:W-:Y:S01]  /*6280*/  FFMA R6, R49, R2, R6 ;  /* 0x0000000231067223 */ /* 0x000fe20000000006 */
[----:B------:R-:W-:Y:S02]  /*6290*/  HADD2.F32 R2, -RZ, R60.H1_H1 ;  /* 0x3000003cff027230 */ /* 0x000fe40000004100 */
[----:B------:R-:W-:Y:S01]  /*62a0*/  FMUL R9, R47, R13 ;  /* 0x0000000d2f097220 */ /* 0x000fe20000400000 */
[C---:B------:R-:W-:Y:S01]  /*62b0*/  FFMA R11, R49.reuse, R32, R11 ;  /* 0x00000020310b7223 */ /* 0x040fe2000000000b */
[----:B------:R-:W-:Y:S01]  /*62c0*/  FFMA R8, R49, R0, R8 ;  /* 0x0000000031087223 */ /* 0x000fe20000000008 */
[C---:B------:R-:W-:Y:S01]  /*62d0*/  FMUL R10, R47.reuse, R14 ;  /* 0x0000000e2f0a7220 */ /* 0x040fe20000400000 */
[----:B------:R-:W-:Y:S02]  /*62e0*/  HADD2.F32 R0, -RZ, R61.H1_H1 ;  /* 0x3000003dff007230 */ /* 0x000fe40000004100 */
[----:B------:R-:W-:Y:S01]  /*62f0*/  FMUL R15, R47, R15 ;  /* 0x0000000f2f0f7220 */ /* 0x000fe20000400000 */
[C---:B------:R-:W-:Y:S01]  /*6300*/  FFMA R9, R49.reuse, R2, R9 ;  /* 0x0000000231097223 */ /* 0x040fe20000000009 */
[C---:B------:R-:W-:Y:S01]  /*6310*/  FFMA R10, R49.reuse, R3, R10 ;  /* 0x00000003310a7223 */ /* 0x040fe2000000000a */
[--C-:B------:R-:W-:Y:S02]  /*6320*/  HADD2.F32 R2, -RZ, R62.reuse.H0_H0 ;  /* 0x2000003eff027230 */ /* 0x100fe40000004100 */
[----:B------:R-:W-:Y:S01]  /*6330*/  FFMA R15, R49, R0, R15 ;  /* 0x00000000310f7223 */ /* 0x000fe2000000000f */
[----:B------:R-:W-:Y:S02]  /*6340*/  HADD2.F32 R3, -RZ, R62.H1_H1 ;  /* 0x3000003eff037230 */ /* 0x000fe40000004100 */
[C---:B------:R-:W-:Y:S01]  /*6350*/  FMUL R13, R47.reuse, R17 ;  /* 0x000000112f0d7220 */ /* 0x040fe20000400000 */
[--C-:B------:R-:W-:Y:S02]  /*6360*/  HADD2.F32 R0, -RZ, R63.reuse.H0_H0 ;  /* 0x2000003fff007230 */ /* 0x100fe40000004100 */
[----:B------:R-:W-:Y:S01]  /*6370*/  FMUL R14, R47, R18 ;  /* 0x000000122f0e7220 */ /* 0x000fe20000400000 */
[C---:B------:R-:W-:Y:S01]  /*6380*/  FFMA R12, R49.reuse, R2, R12 ;  /* 0x00000002310c7223 */ /* 0x040fe2000000000c */
[C---:B------:R-:W-:Y:S01]  /*6390*/  FFMA R13, R49.reuse, R3, R13 ;  /* 0x00000003310d7223 */ /* 0x040fe2000000000d */
[----:B------:R-:W-:Y:S02]  /*63a0*/  HADD2.F32 R2, -RZ, R63.H1_H1 ;  /* 0x3000003fff027230 */ /* 0x000fe40000004100 */
[----:B------:R-:W-:Y:S01]  /*63b0*/  FFMA R14, R49, R0, R14 ;  /* 0x00000000310e7223 */ /* 0x000fe2000000000e */
[C---:B------:R-:W-:Y:S01]  /*63c0*/  FMUL R19, R47.reuse, R19 ;  /* 0x000000132f137220 */ /* 0x040fe20000400000 */
[--C-:B------:R-:W-:Y:S02]  /*63d0*/  HADD2.F32 R0, -RZ, R68.reuse.H0_H0 ;  /* 0x20000044ff007230 */ /* 0x100fe40000004100 */
[----:B------:R-:W-:Y:S01]  /*63e0*/  FMUL R17, R47, R21 ;  /* 0x000000152f117220 */ /* 0x000fe20000400000 */
[--C-:B------:R-:W-:Y:S02]  /*63f0*/  HADD2.F32 R3, -RZ, R69.reuse.H0_H0 ;  /* 0x20000045ff037230 */ /* 0x100fe40000004100 */
[C---:B------:R-:W-:Y:S01]  /*6400*/  FFMA R19, R49.reuse, R2, R19 ;  /* 0x0000000231137223 */ /* 0x040fe20000000013 */
[----:B------:R-:W-:Y:S02]  /*6410*/  HADD2.F32 R2, -RZ, R68.H1_H1 ;  /* 0x30000044ff027230 */ /* 0x000fe40000004100 */
        /* <DEDUP_REMOVED lines=9> */
[----:B------:R-:W-:Y:S01]  /*64b0*/  FMUL R21, R47, R25 ;  /* 0x000000192f157220 */ /* 0x000fe20000400000 */
[----:B------:R-:W-:Y:S01]  /*64c0*/  F2FP.F16.F32.PACK_AB R55, R11, R6 ;  /* 0x000000060b37723e */ /* 0x000fe200000000ff */
[--C-:B------:R-:W-:Y:S02]  /*64d0*/  HADD2.F32 R3, -RZ, R71.reuse.H0_H0 ;  /* 0x20000047ff037230 */ /* 0x100fe40000004100 */
[----:B------:R-:W-:Y:S01]  /*64e0*/  FMUL R22, R47, R26 ;  /* 0x0000001a2f167220 */ /* 0x000fe20000400000 */
[C---:B------:R-:W-:Y:S01]  /*64f0*/  FFMA R20, R49.reuse, R2, R20 ;  /* 0x0000000231147223 */ /* 0x040fe20000000014 */
[C---:B------:R-:W-:Y:S01]  /*6500*/  FFMA R21, R49.reuse, R0, R21 ;  /* 0x0000000031157223 */ /* 0x040fe20000000015 */
[----:B------:R1:W-:Y:S01]  /*6510*/  STS.128 [R100], R52 ;  /* 0x0000003464007388 */ /* 0x0003e20000000c00 */
[----:B------:R-:W-:Y:S02]  /*6520*/  HADD2.F32 R0, -RZ, R71.H1_H1 ;  /* 0x30000047ff007230 */ /* 0x000fe40000004100 */
[----:B------:R-:W-:Y:S01]  /*6530*/  FFMA R22, R49, R3, R22 ;  /* 0x0000000331167223 */ /* 0x000fe20000000016 */
[----:B------:R-:W-:Y:S01]  /*6540*/  FMUL R27, R47, R27 ;  /* 0x0000001b2f1b7220 */ /* 0x000fe20000400000 */
[--C-:B------:R-:W-:Y:S01]  /*6550*/  HADD2.F32 R2, -RZ, R76.reuse.H0_H0 ;  /* 0x2000004cff027230 */ /* 0x100fe20000004100 */
[----:B------:R-:W-:Y:S01]  /*6560*/  F2FP.F16.F32.PACK_AB R8, R9, R8 ;  /* 0x000000080908723e */ /* 0x000fe200000000ff */
[----:B------:R-:W-:Y:S01]  /*6570*/  HADD2.F32 R3, -RZ, R76.H1_H1 ;  /* 0x3000004cff037230 */ /* 0x000fe20000004100 */
[----:B------:R-:W-:Y:S01]  /*6580*/  F2FP.F16.F32.PACK_AB R9, R15, R10 ;  /* 0x0000000a0f09723e */ /* 0x000fe200000000ff */
[----:B------:R-:W-:Y:S01]  /*6590*/  FMUL R25, R47, R29 ;  /* 0x0000001d2f197220 */ /* 0x000fe20000400000 */
[--C-:B------:R-:W-:Y:S01]  /*65a0*/  HADD2.F32 R4, -RZ, R77.reuse.H0_H0 ;  /* 0x2000004dff047230 */ /* 0x100fe20000004100 */
[----:B------:R-:W-:Y:S01]  /*65b0*/  F2FP.F16.F32.PACK_AB R10, R13, R12 ;  /* 0x0000000c0d0a723e */ /* 0x000fe200000000ff */
[----:B------:R-:W-:Y:S01]  /*65c0*/  FMUL R26, R47, R30 ;  /* 0x0000001e2f1a7220 */ /* 0x000fe20000400000 */
[----:B------:R-:W-:Y:S01]  /*65d0*/  F2FP.F16.F32.PACK_AB R11, R19, R14 ;  /* 0x0000000e130b723e */ /* 0x000fe200000000ff */
[C---:B------:R-:W-:Y:S01]  /*65e0*/  FFMA R27, R49.reuse, R0, R27 ;  /* 0x00000000311b7223 */ /* 0x040fe2000000001b */
[C---:B------:R-:W-:Y:S01]  /*65f0*/  FFMA R24, R49.reuse, R2, R24 ;  /* 0x0000000231187223 */ /* 0x040fe20000000018 */
[----:B------:R-:W-:Y:S02]  /*6600*/  HADD2.F32 R0, -RZ, R77.H1_H1 ;  /* 0x3000004dff007230 */ /* 0x000fe40000004100 */
[----:B------:R-:W-:Y:S01]  /*6610*/  FFMA R25, R49, R3, R25 ;  /* 0x0000000331197223 */ /* 0x000fe20000000019 */
[----:B------:R1:W-:Y:S01]  /*6620*/  STS.128 [R105+0x10], R8 ;  /* 0x0000100869007388 */ /* 0x0003e20000000c00 */
[----:B------:R-:W-:Y:S01]  /*6630*/  FMUL R31, R47, R31 ;  /* 0x0000001f2f1f7220 */ /* 0x000fe20000400000 */
[--C-:B------:R-:W-:Y:S02]  /*6640*/  HADD2.F32 R2, -RZ, R78.reuse.H0_H0 ;  /* 0x2000004eff027230 */ /* 0x100fe40000004100 */
[----:B------:R-:W-:Y:S01]  /*6650*/  FFMA R26, R49, R4, R26 ;  /* 0x00000004311a7223 */ /* 0x000fe2000000001a */
[----:B------:R-:W-:Y:S02]  /*6660*/  HADD2.F32 R3, -RZ, R78.H1_H1 ;  /* 0x3000004eff037230 */ /* 0x000fe40000004100 */
[----:B------:R-:W-:Y:S01]  /*6670*/  FMUL R29, R47, R33 ;  /* 0x000000212f1d7220 */ /* 0x000fe20000400000 */
[--C-:B------:R-:W-:Y:S01]  /*6680*/  HADD2.F32 R4, -RZ, R79.reuse.H0_H0 ;  /* 0x2000004fff047230 */ /* 0x100fe20000004100 */
[----:B------:R-:W-:Y:S01]  /*6690*/  F2FP.F16.F32.PACK_AB R16, R17, R16 ;  /* 0x000000101110723e */ /* 0x000fe200000000ff */
[----:B------:R-:W-:Y:S01]  /*66a0*/  FMUL R30, R47, R34 ;  /* 0x000000222f1e7220 */ /* 0x000fe20000400000 */
[----:B------:R-:W-:Y:S01]  /*66b0*/  HADD2.F32 R5, -RZ, R79.H1_H1 ;  /* 0x3000004fff057230 */ /* 0x000fe20000004100 */
[----:B------:R-:W-:Y:S01]  /*66c0*/  F2FP.F16.F32.PACK_AB R17, R23, R18 ;  /* 0x000000121711723e */ /* 0x000fe200000000ff */
[----:B------:R-:W-:Y:S01]  /*66d0*/  FFMA R31, R49, R0, R31 ;  /* 0x00000000311f7223 */ /* 0x000fe2000000001f */
[----:B------:R-:W-:Y:S01]  /*66e0*/  FMUL R35, R47, R35 ;  /* 0x000000232f237220 */ /* 0x000fe20000400000 */
[----:B------:R-:W-:Y:S01]  /*66f0*/  F2FP.F16.F32.PACK_AB R18, R21, R20 ;  /* 0x000000141512723e */ /* 0x000fe200000000ff */
[----:B------:R-:W-:Y:S01]  /*6700*/  FFMA R28, R49, R2, R28 ;  /* 0x00000002311c7223 */ /* 0x000fe2000000001c */
[----:B------:R-:W-:Y:S01]  /*6710*/  F2FP.F16.F32.PACK_AB R19, R27, R22 ;  /* 0x000000161b13723e */ /* 0x000fe200000000ff */
[C---:B------:R-:W-:Y:S01]  /*6720*/  FFMA R29, R49.reuse, R3, R29 ;  /* 0x00000003311d7223 */ /* 0x040fe2000000001d */
[C---:B------:R-:W-:Y:S01]  /*6730*/  FFMA R30, R49.reuse, R4, R30 ;  /* 0x00000004311e7223 */ /* 0x040fe2000000001e */
[----:B------:R-:W-:Y:S01]  /*6740*/  FFMA R35, R49, R5, R35 ;  /* 0x0000000531237223 */ /* 0x000fe20000000023 */
[----:B------:R-:W-:Y:S01]  /*6750*/  F2FP.F16.F32.PACK_AB R24, R25, R24 ;  /* 0x000000181918723e */ /* 0x000fe200000000ff */
[----:B------:R1:W-:Y:S01]  /*6760*/  STS.128 [R104+0x20], R16 ;  /* 0x0000201068007388 */ /* 0x0003e20000000c00 */
[----:B------:R-:W-:Y:S02]  /*6770*/  F2FP.F16.F32.PACK_AB R25, R31, R26 ;  /* 0x0000001a1f19723e */ /* 0x000fe400000000ff */
[----:B------:R-:W-:Y:S02]  /*6780*/  F2FP.F16.F32.PACK_AB R26, R29, R28 ;  /* 0x0000001c1d1a723e */ /* 0x000fe400000000ff */
[----:B------:R-:W-:Y:S05]  /*6790*/  F2FP.F16.F32.PACK_AB R27, R35, R30 ;  /* 0x0000001e231b723e */ /* 0x000fea00000000ff */
[----:B------:R1:W-:Y:S01]  /*67a0*/  STS.128 [R112+0x30], R24 ;  /* 0x0000301870007388 */ /* 0x0003e20000000c00 */
[----:B------:R-:W-:Y:S01]  /*67b0*/  @!PT LDS RZ, [RZ] ;  /* 0x00000000fffff984 */ /* 0x000fe20000000800 */
[----:B------:R-:W-:Y:S01]  /*67c0*/  @!PT LDS RZ, [RZ] ;  /* 0x00000000fffff984 */ /* 0x000fe20000000800 */
[----:B------:R-:W-:Y:S01]  /*67d0*/  @!PT LDS RZ, [RZ] ;  /* 0x00000000fffff984 */ /* 0x000fe20000000800 */
[----:B------:R-:W-:Y:S01]  /*67e0*/  @!PT LDS RZ, [RZ] ;  /* 0x00000000fffff984 */ /* 0x000fe20000000800 */
[----:B------:R2:W-:Y:S07]  /*67f0*/  MEMBAR.ALL.CTA ;  /* 0x0000000000007992 */ /* 0x0005ee0000008000 */
[----:B--2---:R-:W2:Y:S02]  /*6800*/  FENCE.VIEW.ASYNC.S ;  /* 0x00000000000073c6 */ /* 0x004ea40000000000 */
[----:B--2---:R-:W-:Y:S06]  /*6810*/  BAR.SYNC.DEFER_BLOCKING 0x1, 0x80 ;  /* 0x0042000000007b1d */ /* 0x004fec0000010000 */
[----:B------:R-:W-:Y:S05]  /*6820*/  @P0 BRA `(.L_x_93) ;  /* 0x0000000000300947 */ /* 0x000fea0003800000 */
[----:B------:R-:W-:Y:S01]  /*6830*/  UIADD3 UR6, UPT, UPT, UR50, 0x200, URZ ;  /* 0x0000020032067890 */ /* 0x000fe2000fffe0ff */
[----:B------:R-:W-:Y:S01]  /*6840*/  R2UR UR42, R109 ;  /* 0x000000006d2a72ca */ /* 0x000fe200000e0000 */
[----:B------:R-:W-:Y:S01]  /*6850*/  UIADD3 UR4, UP0, UPT, UR54, 0x680, URZ ;  /* 0x0000068036047890 */ /* 0x000fe2000ff1e0ff */
[----:B------:R-:W-:Y:S02]  /*6860*/  R2UR UR43, R107 ;  /* 0x000000006b2b72ca */ /* 0x000fe400000e0000 */
[----:B------:R-:W-:Y:S01]  /*6870*/  R2UR UR44, R108 ;  /* 0x000000006c2c72ca */ /* 0x000fe200000e0000 */
[----:B------:R-:W-:Y:S01]  /*6880*/  IMAD.U32 R94, RZ, RZ, UR6 ;  /* 0x00000006ff5e7e24 */ /* 0x000fe2000f8e00ff */
[----:B------:R-:W-:Y:S04]  /*6890*/  UIADD3.X UR5, UPT, UPT, URZ, UR55, URZ, UP0, !UPT ;  /* 0x00000037ff057290 */ /* 0x000fe800087fe4ff */
[----:B------:R-:W-:Y:S11]  /*68a0*/  R2UR UR40, R94 ;  /* 0x000000005e2872ca */ /* 0x000ff600000e0000 */
[----:B------:R-:W-:Y:S02]  /*68b0*/  @!UPT UIADD3 URZ, UPT, UPT, URZ, URZ, URZ ;  /* 0x000000fffffff290 */ /* 0x000fe4000fffe0ff */
[----:B------:R2:W-:Y:S01]  /*68c0*/  UTMASTG.4D.IM2COL [UR40], [UR4] ;  /* 0x00000028040073b5 */ /* 0x0005e20008058000 */
[----:B------:R0:W-:Y:S01]  /*68d0*/  UTMACMDFLUSH ;  /* 0x00000000000079b7 */ /* 0x0001e20000000000 */
[----:B--2---:R-:W-:Y:S04]  /*68e0*/  DEPBAR.LE SB0, 0x1 ;  /* 0x000080400000791a */ /* 0x004fe80000000000 */
.L_x_93:
[----:B------:R-:W-:Y:S05]  /*68f0*/  BSYNC.RECONVERGENT B0 ;  /* 0x0000000000007941 */ /* 0x000fea0003800200 */
.L_x_92:
[----:B------:R-:W-:Y:S01]  /*6900*/  BAR.SYNC.DEFER_BLOCKING 0x1, 0x80 ;  /* 0x0042000000007b1d */ /* 0x000fe20000010000 */
[----:B------:R-:W-:Y:S01]  /*6910*/  ISETP.NE.AND P1, PT, R111, RZ, PT ;  /* 0x000000ff6f00720c */ /* 0x000fe20003f25270 */
[----:B------:R-:W-:Y:S01]  /*6920*/  UISETP.NE.AND UP0, UPT, UR52, URZ, UPT ;  /* 0x000000ff3400728c */ /* 0x000fe2000bf05270 */
[----:B------:R-:W-:Y:S11]  /*6930*/  LEA R2, R65, UR50, 0x3 ;  /* 0x0000003241027c11 */ /* 0x000ff6000f8e18ff */
[----:B------:R-:W-:Y:S01]  /*6940*/  @P1 SHF.L.U32 R4, R99, 0x1f, RZ ;  /* 0x0000001f63041819 */ /* 0x000fe200000006ff */
[----:B------:R-:W-:Y:S06]  /*6950*/  BRA.U !UP0, `(.L_x_94) ;  /* 0x0000000108247547 */ /* 0x000fec000b800000 */
[----:B------:R-:W2:Y:S01]  /*6960*/  S2R R0, SR_CgaCtaId ;  /* 0x0000000000007919 */ /* 0x000ea20000008800 */
[----:B------:R-:W-:Y:S01]  /*6970*/  IMAD.U32 R3, RZ, RZ, UR56 ;  /* 0x00000038ff037e24 */ /* 0x000fe2000f8e00ff */
[----:B------:R-:W-:Y:S04]  /*6980*/  UIADD3 UR56, UPT, UPT, UR56, 0x1, URZ ;  /* 0x0000000138387890 */ /* 0x000fe8000fffe0ff */
[----:B------:R-:W-:Y:S01]  /*6990*/  @P1 LEA R3, R3, UR50, 0x3 ;  /* 0x0000003203031c11 */ /* 0x000fe2000f8e18ff */
[----:B------:R-:W-:Y:S04]  /*69a0*/  UISETP.NE.AND UP0, UPT, UR56, 0x4, UPT ;  /* 0x000000043800788c */ /* 0x000fe8000bf05270 */
[----:B------:R-:W-:Y:S01]  /*69b0*/  @P1 VIADD R3, R3, 0x80 ;  /* 0x0000008003031836 */ /* 0x000fe20000000000 */
[----:B------:R-:W-:Y:S04]  /*69c0*/  USEL UR56, UR56, URZ, UP0 ;  /* 0x000000ff38387287 */ /* 0x000fe80008000000 */
[----:B--2---:R-:W-:Y:S04]  /*69d0*/  @P1 PRMT R0, R0, 0x654, R3 ;  /* 0x0000065400001816 */ /* 0x004fe80000000003 */
[----:B------:R2:W-:Y:S04]  /*69e0*/  @P1 SYNCS.ARRIVE.TRANS64.RED.A1T0 RZ, [R0+URZ], RZ ;  /* 0x000000ff00ff19a7 */ /* 0x0005e800081004ff */
.L_x_94:
[----:B------:R-:W4:Y:S01]  /*69f0*/  @P1 SYNCS.PHASECHK.TRANS64.TRYWAIT P0, [R2+URZ+0x60], R4 ;  /* 0x00006004020015a7 */ /* 0x000f2200080011ff */
[----:B------:R-:W-:Y:S01]  /*6a00*/  BSSY B1, `(.L_x_95) ;  /* 0x0000016000017945 */ /* 0x000fe20003800000 */
[----:B----4-:R-:W-:Y:S03]  /*6a10*/  @P1 SEL R66, RZ, 0x1, !P0 ;  /* 0x00000001ff421807 */ /* 0x010fe60004000000 */
[----:B------:R-:W-:Y:S05]  /*6a20*/  @!P1 BRA `(.L_x_96) ;  /* 0x00000000004c9947 */ /* 0x000fea0003800000 */
[----:B------:R-:W-:Y:S01]  /*6a30*/  ISETP.NE.AND P0, PT, R66, RZ, PT ;  /* 0x000000ff4200720c */ /* 0x000fe20003f05270 */
[----:B------:R-:W-:Y:S01]  /*6a40*/  BSSY B0, `(.L_x_97) ;  /* 0x000000b000007945 */ /* 0x000fe20003800000 */
[----:B------:R-:W-:Y:S11]  /*6a50*/  ISETP.NE.AND P1, PT, R67, RZ, PT ;  /* 0x000000ff4300720c */ /* 0x000ff60003f25270 */
[----:B------:R-:W-:Y:S02]  /*6a60*/  @!UPT UIADD3 URZ, UPT, UPT, URZ, URZ, URZ ;  /* 0x000000fffffff290 */ /* 0x000fe4000fffe0ff */
[C---:B------:R-:W-:Y:S01]  /*6a70*/  @P1 IMAD R6, R65.reuse, 0x2000, R100 ;  /* 0x0000200041061824 */ /* 0x040fe200078e0264 */
[C---:B------:R-:W-:Y:S01]  /*6a80*/  @P1 LEA R4, R65.reuse, R104, 0xd ;  /* 0x0000006841041211 */ /* 0x040fe200078e68ff */
[C---:B------:R-:W-:Y:S02]  /*6a90*/  @P1 IMAD R5, R65.reuse, 0x2000, R105 ;  /* 0x0000200041051824 */ /* 0x040fe400078e0269 */
[----:B------:R-:W-:Y:S01]  /*6aa0*/  @P1 IMAD R3, R65, 0x2000, R112 ;  /* 0x0000200041031824 */ /* 0x000fe200078e0270 */
[----:B------:R-:W-:Y:S06]  /*6ab0*/  @P0 BRA `(.L_x_98) ;  /* 0x00000000000c0947 */ /* 0x000fec0003800000 */
[----:B--2---:R-:W-:Y:S04]  /*6ac0*/  SHF.L.U32 R0, R99, 0x1f, RZ ;  /* 0x0000001f63007819 */ /* 0x004fe800000006ff */
[----:B------:R-:W2:Y:S02]  /*6ad0*/  SYNCS.PHASECHK.TRANS64.TRYWAIT P0, [R2+URZ+0x60], R0 ;  /* 0x00006000020075a7 */ /* 0x000ea400080011ff */
[----:B--2---:R-:W-:Y:S05]  /*6ae0*/  @!P0 BRA `(.L_x_99) ;  /* 0x0000003000308947 */ /* 0x004fea0003800000 */
.L_x_98:
[----:B------:R-:W-:Y:S05]  /*6af0*/  BSYNC B0 ;  /* 0x0000000000007941 */ /* 0x000fea0003800000 */
.L_x_97:
[----:B------:R-:W-:Y:S02]  /*6b00*/  ISETP.NE.AND P0, PT, R67, RZ, PT ;  /* 0x000000ff4300720c */ /* 0x000fe40003f05270 */
[----:B------:R-:W-:Y:S11]  /*6b10*/  IADD3 R65, PT, PT, R65, 0x1, RZ ;  /* 0x0000000141417810 */ /* 0x000ff60007ffe0ff */
[----:B------:R4:W1:Y:S04]  /*6b20*/  @P0 LDS.128 R56, [R6] ;  /* 0x0000000006380984 */ /* 0x0008680000000c00 */
[----:B------:R4:W1:Y:S04]  /*6b30*/  @P0 LDS.128 R60, [R5+0x10] ;  /* 0x00001000053c0984 */ /* 0x0008680000000c00 */
[----:B------:R4:W1:Y:S04]  /*6b40*/  @P0 LDS.128 R68, [R4+0x20] ;  /* 0x0000200004440984 */ /* 0x0008680000000c00 */
[----:B------:R4:W1:Y:S02]  /*6b50*/  @P0 LDS.128 R76, [R3+0x30] ;  /* 0x00003000034c0984 */ /* 0x0008640000000c00 */
.L_x_96:
[----:B------:R-:W-:Y:S05]  /*6b60*/  BSYNC B1 ;  /* 0x0000000000017941 */ /* 0x000fea0003800000 */
.L_x_95:
[----:B--2---:R-:W-:Y:S05]  /*6b70*/  VIADD R0, R48, 0x20 ;  /* 0x0000002030007836 */ /* 0x004fea0000000000 */
[----:B------:R-:W-:Y:S04]  /*6b80*/  SHF.R.U32.HI R0, RZ, 0x15, R0 ;  /* 0x00000015ff007819 */ /* 0x000fe80000011600 */
[----:B------:R-:W-:Y:S11]  /*6b90*/  LOP3.LUT P0, RZ, R0, 0x3, R103, 0x48, !PT ;  /* 0x0000000300ff7812 */ /* 0x000ff60007804867 */
[----:B------:R-:W-:Y:S02]  /*6ba0*/  @!UPT UIADD3 URZ, UPT, UPT, URZ, URZ, URZ ;  /* 0x000000fffffff290 */ /* 0x000fe4000fffe0ff */
[----:B------:R-:W-:Y:S05]  /*6bb0*/  @!P0 BRA `(.L_x_100) ;  /* 0x0000000000408947 */ /* 0x000fea0003800000 */
[----:B------:R-:W2:Y:S01]  /*6bc0*/  LDCU.64 UR8, c[0x4][0x70] ;  /* 0x01000e00ff0877ac */ /* 0x000ea20008000a00 */
[----:B----4-:R-:W-:Y:S01]  /*6bd0*/  MOV R3, 0x0 ;  /* 0x0000000000037802 */ /* 0x010fe20000000f00 */
[----:B------:R-:W-:Y:S02]  /*6be0*/  HFMA2 R12, -RZ, RZ, 0, 5.9604644775390625e-08 ;  /* 0x00000001ff0c7431 */ /* 0x000fe400000001ff */
[----:B-1----:R-:W-:Y:S02]  /*6bf0*/  IMAD.MOV.U32 R8, RZ, RZ, 0x192 ;  /* 0x00000192ff087424 */ /* 0x002fe400078e00ff */
[----:B------:R-:W-:Y:S01]  /*6c00*/  IMAD.MOV.U32 R13, RZ, RZ, RZ ;  /* 0x000000ffff0d7224 */ /* 0x000fe200078e00ff */
[----:B------:R-:W1:Y:S01]  /*6c10*/  LDCU.64 UR6, c[0x4][0x78] ;  /* 0x01000f00ff0677ac */ /* 0x000e620008000a00 */
[----:B------:R-:W4:Y:S01]  /*6c20*/  LDC.64 R2, c[0x4][R3] ;  /* 0x0100000003027b82 */ /* 0x000f220000000a00 */
[----:B------:R-:W5:Y:S01]  /*6c30*/  LDCU.64 UR4, c[0x4][0x10] ;  /* 0x01000200ff0477ac */ /* 0x000f620008000a00 */
[----:B--2---:R-:W-:Y:S01]  /*6c40*/  MOV R5, UR9 ;  /* 0x0000000900057c02 */ /* 0x004fe20008000f00 */
[----:B------:R-:W-:Y:S01]  /*6c50*/  IMAD.U32 R4, RZ, RZ, UR8 ;  /* 0x00000008ff047e24 */ /* 0x000fe2000f8e00ff */
[----:B-1----:R-:W-:Y:S01]  /*6c60*/  MOV R7, UR7 ;  /* 0x0000000700077c02 */ /* 0x002fe20008000f00 */
[----:B------:R-:W-:Y:S01]  /*6c70*/  IMAD.U32 R6, RZ, RZ, UR6 ;  /* 0x00000006ff067e24 */ /* 0x000fe2000f8e00ff */
[----:B-----5:R-:W-:Y:S01]  /*6c80*/  MOV R11, UR5 ;  /* 0x00000005000b7c02 */ /* 0x020fe20008000f00 */
[----:B------:R-:W-:Y:S02]  /*6c90*/  IMAD.U32 R10, RZ, RZ, UR4 ;  /* 0x00000004ff0a7e24 */ /* 0x000fe4000f8e00ff */
[----:B------:R-:W-:Y:S07]  /*6ca0*/  LEPC R20, `(.L_x_100) ;  /* 0x000000001014794e */ /* 0x000fee0000000000 */
[----:B---34-:R-:W-:Y:S05]  /*6cb0*/  CALL.ABS.NOINC R2 ;  /* 0x0000000002007343 */ /* 0x018fea0003c00000 */
.L_x_100:
[----:B------:R-:W-:Y:S05]  /*6cc0*/  WARPSYNC.ALL ;  /* 0x0000000000007948 */ /* 0x000fea0003800000 */
[----:B------:R-:W-:Y:S01]  /*6cd0*/  R2UR UR4, R48 ;  /* 0x00000000300472ca */ /* 0x000fe200000e0000 */
[----:B-1--4-:R-:W-:Y:S01]  /*6ce0*/  HADD2.F32 R3, -RZ, R56.H0_H0 ;  /* 0x20000038ff037230 */ /* 0x012fe20000004100 */
[----:B------:R-:W1:Y:S01]  /*6cf0*/  S2R R113, SR_CgaCtaId ;  /* 0x0000000000717919 */ /* 0x000e620000008800 */
[--C-:B------:R-:W-:Y:S01]  /*6d00*/  HADD2.F32 R50, -RZ, R58.reuse.H0_H0 ;  /* 0x2000003aff327230 */ /* 0x100fe20000004100 */
[----:B------:R-:W-:Y:S01]  /*6d10*/  ISETP.NE.AND P6, PT, R111, RZ, PT ;  /* 0x000000ff6f00720c */ /* 0x000fe20003fc5270 */
[----:B------:R-:W-:Y:S01]  /*6d20*/  HADD2.F32 R51, -RZ, R58.H1_H1 ;  /* 0x3000003aff337230 */ /* 0x000fe20000004100 */
[----:B------:R-:W-:Y:S01]  /*6d30*/  ISETP.NE.AND P0, PT, R102, RZ, PT ;  /* 0x000000ff6600720c */ /* 0x000fe20003f05270 */
[--C-:B------:R-:W-:Y:S01]  /*6d40*/  HADD2.F32 R52, -RZ, R59.reuse.H0_H0 ;  /* 0x2000003bff347230 */ /* 0x100fe20000004100 */
[----:B------:R-:W-:Y:S01]  /*6d50*/  BSSY.RECONVERGENT B0, `(.L_x_101) ;  /* 0x000008a000007945 */ /* 0x000fe20003800200 */
[----:B------:R-:W-:Y:S04]  /*6d60*/  HADD2.F32 R53, -RZ, R59.H1_H1 ;  /* 0x3000003bff357230 */ /* 0x000fe80000004100 */
[----:B------:R-:W2:Y:S02]  /*6d70*/  LDTM.x32 R4, tmem[UR4+0x20] ;  /* 0x00002004000479ee */ /* 0x000ea400082c0000 */
[C---:B--2---:R-:W-:Y:S01]  /*6d80*/  FMUL R0, R47.reuse, R4 ;  /* 0x000000042f007220 */ /* 0x044fe20000400000 */
[----:B------:R-:W-:Y:S02]  /*6d90*/  HADD2.F32 R4, -RZ, R56.H1_H1 ;  /* 0x30000038ff047230 */ /* 0x000fe40000004100 */
[----:B------:R-:W-:Y:S01]  /*6da0*/  FMUL R2, R47, R5 ;  /* 0x000000052f027220 */ /* 0x000fe20000400000 */
[--C-:B------:R-:W-:Y:S02]  /*6db0*/  HADD2.F32 R5, -RZ, R57.reuse.H0_H0 ;  /* 0x20000039ff057230 */ /* 0x100fe40000004100 */
[----:B------:R-:W-:Y:S01]  /*6dc0*/  FFMA R0, R49, R3, R0 ;  /* 0x0000000331007223 */ /* 0x000fe20000000000 */
[----:B------:R-:W-:Y:S01]  /*6dd0*/  FMUL R3, R47, R6 ;  /* 0x000000062f037220 */ /* 0x000fe20000400000 */
[----:B------:R-:W-:Y:S01]  /*6de0*/  FFMA R2, R49, R4, R2 ;  /* 0x0000000431027223 */ /* 0x000fe20000000002 */
[----:B------:R-:W-:Y:S02]  /*6df0*/  HADD2.F32 R4, -RZ, R57.H1_H1 ;  /* 0x30000039ff047230 */ /* 0x000fe40000004100 */
        /* <DEDUP_REMOVED lines=8> */
[----:B------:R-:W-:Y:S01]  /*6e80*/  FMUL R19, R47, R30 ;  /* 0x0000001e2f137220 */ /* 0x000fe20000400000 */
[C---:B------:R-:W-:Y:S01]  /*6e90*/  FFMA R4, R49.reuse, R50, R4 ;  /* 0x0000003231047223 */ /* 0x040fe20000000004 */
[C---:B------:R-:W-:Y:S01]  /*6ea0*/  FFMA R5, R49.reuse, R51, R5 ;  /* 0x0000003331057223 */ /* 0x040fe20000000005 */
[C---:B------:R-:W-:Y:S01]  /*6eb0*/  FFMA R6, R49.reuse, R52, R6 ;  /* 0x0000003431067223 */ /* 0x040fe20000000006 */
[--C-:B------:R-:W-:Y:S01]  /*6ec0*/  HADD2.F32 R50, -RZ, R60.reuse.H0_H0 ;  /* 0x2000003cff327230 */ /* 0x100fe20000004100 */
[----:B------:R-:W-:Y:S01]  /*6ed0*/  F2FP.F16.F32.PACK_AB R52, R2, R0 ;  /* 0x000000000234723e */ /* 0x000fe200000000ff */
[----:B------:R-:W-:Y:S01]  /*6ee0*/  FFMA R11, R49, R53, R11 ;  /* 0x00000035310b7223 */ /* 0x000fe2000000000b */
[----:B------:R-:W-:Y:S01]  /*6ef0*/  F2FP.F16.F32.PACK_AB R53, R7, R3 ;  /* 0x000000030735723e */ /* 0x000fe200000000ff */
[C---:B------:R-:W-:Y:S01]  /*6f00*/  FMUL R3, R47.reuse, R14 ;  /* 0x0000000e2f037220 */ /* 0x040fe20000400000 */
[----:B------:R-:W-:Y:S01]  /*6f10*/  FMUL R14, R47, R25 ;  /* 0x000000192f0e7220 */ /* 0x000fe20000400000 */
[----:B------:R-:W-:Y:S01]  /*6f20*/  HADD2.F32 R25, -RZ, R60.H1_H1 ;  /* 0x3000003cff197230 */ /* 0x000fe20000004100 */
[----:B------:R-:W-:Y:S01]  /*6f30*/  F2FP.F16.F32.PACK_AB R54, R5, R4 ;  /* 0x000000040536723e */ /* 0x000fe200000000ff */
[C---:B------:R-:W-:Y:S01]  /*6f40*/  FMUL R0, R47.reuse, R12 ;  /* 0x0000000c2f007220 */ /* 0x040fe20000400000 */
[C---:B------:R-:W-:Y:S01]  /*6f50*/  FMUL R2, R47.reuse, R13 ;  /* 0x0000000d2f027220 */ /* 0x040fe20000400000 */
[C---:B------:R-:W-:Y:S01]  /*6f60*/  FMUL R4, R47.reuse, R15 ;  /* 0x0000000f2f047220 */ /* 0x040fe20000400000 */
[----:B------:R-:W-:Y:S01]  /*6f70*/  FMUL R15, R47, R26 ;  /* 0x0000001a2f0f7220 */ /* 0x000fe20000400000 */
[C---:B------:R-:W-:Y:S01]  /*6f80*/  FFMA R0, R49.reuse, R50, R0 ;  /* 0x0000003231007223 */ /* 0x040fe20000000000 */
[--C-:B------:R-:W-:Y:S02]  /*6f90*/  HADD2.F32 R26, -RZ, R61.reuse.H0_H0 ;  /* 0x2000003dff1a7230 */ /* 0x100fe40000004100 */
[----:B------:R-:W-:Y:S01]  /*6fa0*/  FFMA R2, R49, R25, R2 ;  /* 0x0000001931027223 */ /* 0x000fe20000000002 */
[C---:B------:R-:W-:Y:S01]  /*6fb0*/  FMUL R5, R47.reuse, R16 ;  /* 0x000000102f057220 */ /* 0x040fe20000400000 */
[----:B------:R-:W-:Y:S01]  /*6fc0*/  FMUL R16, R47, R27 ;  /* 0x0000001b2f107220 */ /* 0x000fe20000400000 */
[----:B------:R-:W-:Y:S01]  /*6fd0*/  F2FP.F16.F32.PACK_AB R55, R11, R6 ;  /* 0x000000060b37723e */ /* 0x000fe200000000ff */
[----:B------:R-:W-:Y:S02]  /*6fe0*/  HADD2.F32 R27, -RZ, R61.H1_H1 ;  /* 0x3000003dff1b7230 */ /* 0x000fe40000004100 */
[C---:B------:R-:W-:Y:S01]  /*6ff0*/  FMUL R6, R47.reuse, R17 ;  /* 0x000000112f067220 */ /* 0x040fe20000400000 */
[----:B------:R-:W-:Y:S01]  /*7000*/  FMUL R17, R47, R28 ;  /* 0x0000001c2f117220 */ /* 0x000fe20000400000 */
[C---:B------:R-:W-:Y:S01]  /*7010*/  FFMA R3, R49.reuse, R26, R3 ;  /* 0x0000001a31037223 */ /* 0x040fe20000000003 */
[----:B------:R-:W-:Y:S01]  /*7020*/  STS.128 [R100+0x2000], R52 ;  /* 0x0020003464007388 */ /* 0x000fe20000000c00 */
[--C-:B------:R-:W-:Y:S01]  /*7030*/  HADD2.F32 R25, -RZ, R62.reuse.H0_H0 ;  /* 0x2000003eff197230 */ /* 0x100fe20000004100 */
[----:B------:R-:W-:Y:S01]  /*7040*/  F2FP.F16.F32.PACK_AB R28, R2, R0 ;  /* 0x00000000021c723e */ /* 0x000fe200000000ff */
[----:B------:R-:W-:Y:S02]  /*7050*/  HADD2.F32 R26, -RZ, R62.H1_H1 ;  /* 0x3000003eff1a7230 */ /* 0x000fe40000004100 */
[----:B------:R-:W-:Y:S01]  /*7060*/  FFMA R4, R49, R27, R4 ;  /* 0x0000001b31047223 */ /* 0x000fe20000000004 */
[--C-:B------:R-:W-:Y:S02]  /*7070*/  HADD2.F32 R0, -RZ, R63.reuse.H0_H0 ;  /* 0x2000003fff007230 */ /* 0x100fe40000004100 */
[----:B------:R-:W-:Y:S01]  /*7080*/  FMUL R7, R47, R18 ;  /* 0x000000122f077220 */ /* 0x000fe20000400000 */
[----:B------:R-:W-:Y:S02]  /*7090*/  HADD2.F32 R2, -RZ, R63.H1_H1 ;  /* 0x3000003fff027230 */ /* 0x000fe40000004100 */
[C---:B------:R-:W-:Y:S01]  /*70a0*/  FFMA R5, R49.reuse, R25, R5 ;  /* 0x0000001931057223 */ /* 0x040fe20000000005 */
[----:B------:R-:W-:Y:S01]  /*70b0*/  FFMA R6, R49, R26, R6 ;  /* 0x0000001a31067223 */ /* 0x000fe20000000006 */
[----:B------:R-:W-:Y:S01]  /*70c0*/  FMUL R18, R47, R29 ;  /* 0x0000001d2f127220 */ /* 0x000fe20000400000 */
[C---:B------:R-:W-:Y:S01]  /*70d0*/  FFMA R7, R49.reuse, R0, R7 ;  /* 0x0000000031077223 */ /* 0x040fe20000000007 */
[----:B------:R-:W-:Y:S01]  /*70e0*/  F2FP.F16.F32.PACK_AB R29, R4, R3 ;  /* 0x00000003041d723e */ /* 0x000fe200000000ff */
[--C-:B------:R-:W-:Y:S02]  /*70f0*/  HADD2.F32 R0, -RZ, R68.reuse.H0_H0 ;  /* 0x20000044ff007230 */ /* 0x100fe40000004100 */
[----:B------:R-:W-:Y:S01]  /*7100*/  FFMA R8, R49, R2, R8 ;  /* 0x0000000231087223 */ /* 0x000fe20000000008 */
[C---:B------:R-:W-:Y:S01]  /*7110*/  FMUL R9, R47.reuse, R20 ;  /* 0x000000142f097220 */ /* 0x040fe20000400000 */
        /* <DEDUP_REMOVED lines=15> */
[----:B------:R-:W-:Y:S02]  /*7210*/  HADD2.F32 R2, -RZ, R71.H1_H1 ;  /* 0x30000047ff027230 */ /* 0x000fe40000004100 */
[----:B------:R-:W-:Y:S01]  /*7220*/  FMUL R20, R47, R31 ;  /* 0x0000001f2f147220 */ /* 0x000fe20000400000 */
[----:B------:R-:W-:Y:S01]  /*7230*/  F2FP.F16.F32.PACK_AB R30, R6, R5 ;  /* 0x00000005061e723e */ /* 0x000fe200000000ff */
[C---:B------:R-:W-:Y:S01]  /*7240*/  FFMA R14, R49.reuse, R0, R14 ;  /* 0x00000000310e7223 */ /* 0x040fe2000000000e */
[C---:B------:R-:W-:Y:S01]  /*7250*/  FFMA R15, R49.reuse, R3, R15 ;  /* 0x00000003310f7223 */ /* 0x040fe2000000000f */
[----:B------:R-:W-:Y:S01]  /*7260*/  FFMA R16, R49, R2, R16 ;  /* 0x0000000231107223 */ /* 0x000fe20000000010 */
[--C-:B------:R-:W-:Y:S01]  /*7270*/  HADD2.F32 R0, -RZ, R76.reuse.H0_H0 ;  /* 0x2000004cff007230 */ /* 0x100fe20000004100 */
[----:B------:R-:W-:Y:S01]  /*7280*/  F2FP.F16.F32.PACK_AB R31, R8, R7 ;  /* 0x00000007081f723e */ /* 0x000fe200000000ff */
[----:B------:R-:W-:Y:S02]  /*7290*/  HADD2.F32 R2, -RZ, R76.H1_H1 ;  /* 0x3000004cff027230 */ /* 0x000fe40000004100 */
[----:B------:R-:W-:Y:S01]  /*72a0*/  FMUL R21, R47, R32 ;  /* 0x000000202f157220 */ /* 0x000fe20000400000 */
[--C-:B------:R-:W-:Y:S02]  /*72b0*/  HADD2.F32 R3, -RZ, R77.reuse.H0_H0 ;  /* 0x2000004dff037230 */ /* 0x100fe40000004100 */
[C---:B------:R-:W-:Y:S01]  /*72c0*/  FFMA R17, R49.reuse, R0, R17 ;  /* 0x0000000031117223 */ /* 0x040fe20000000011 */
[----:B------:R-:W-:Y:S01]  /*72d0*/  STS.128 [R105+0x2010], R28 ;  /* 0x0020101c69007388 */ /* 0x000fe20000000c00 */
[C---:B------:R-:W-:Y:S01]  /*72e0*/  FFMA R18, R49.reuse, R2, R18 ;  /* 0x0000000231127223 */ /* 0x040fe20000000012 */
[----:B------:R-:W-:Y:S02]  /*72f0*/  HADD2.F32 R0, -RZ, R77.H1_H1 ;  /* 0x3000004dff007230 */ /* 0x000fe40000004100 */
[----:B------:R-:W-:Y:S01]  /*7300*/  FFMA R19, R49, R3, R19 ;  /* 0x0000000331137223 */ /* 0x000fe20000000013 */
[--C-:B------:R-:W-:Y:S02]  /*7310*/  HADD2.F32 R2, -RZ, R78.reuse.H0_H0 ;  /* 0x2000004eff027230 */ /* 0x100fe40000004100 */
[C---:B------:R-:W-:Y:S01]  /*7320*/  FMUL R22, R47.reuse, R33 ;  /* 0x000000212f167220 */ /* 0x040fe20000400000 */
[----:B------:R-:W-:Y:S01]  /*7330*/  HADD2.F32 R3, -RZ, R78.H1_H1 ;  /* 0x3000004eff037230 */ /* 0x000fe20000004100 */
[----:B------:R-:W-:Y:S01]  /*7340*/  F2FP.F16.F32.PACK_AB R8, R10, R9 ;  /* 0x000000090a08723e */ /* 0x000fe200000000ff */
[--C-:B------:R-:W-:Y:S02]  /*7350*/  HADD2.F32 R4, -RZ, R79.reuse.H0_H0 ;  /* 0x2000004fff047230 */ /* 0x100fe40000004100 */
[----:B------:R-:W-:Y:S01]  /*7360*/  FMUL R23, R47, R34 ;  /* 0x000000222f177220 */ /* 0x000fe20000400000 */
[----:B------:R-:W-:Y:S01]  /*7370*/  HADD2.F32 R5, -RZ, R79.H1_H1 ;  /* 0x3000004fff057230 */ /* 0x000fe20000004100 */
[----:B------:R-:W-:Y:S01]  /*7380*/  F2FP.F16.F32.PACK_AB R9, R12, R11 ;  /* 0x0000000b0c09723e */ /* 0x000fe200000000ff */
[----:B------:R-:W-:Y:S01]  /*7390*/  FFMA R20, R49, R0, R20 ;  /* 0x0000000031147223 */ /* 0x000fe20000000014 */
[----:B------:R-:W-:Y:S01]  /*73a0*/  FMUL R24, R47, R35 ;  /* 0x000000232f187220 */ /* 0x000fe20000400000 */
[----:B------:R-:W-:Y:S01]  /*73b0*/  F2FP.F16.F32.PACK_AB R10, R14, R13 ;  /* 0x0000000d0e0a723e */ /* 0x000fe200000000ff */
[C---:B------:R-:W-:Y:S01]  /*73c0*/  FFMA R21, R49.reuse, R2, R21 ;  /* 0x0000000231157223 */ /* 0x040fe20000000015 */
[----:B------:R-:W-:Y:S01]  /*73d0*/  F2FP.F16.F32.PACK_AB R11, R16, R15 ;  /* 0x0000000f100b723e */ /* 0x000fe200000000ff */
[C---:B------:R-:W-:Y:S01]  /*73e0*/  FFMA R22, R49.reuse, R3, R22 ;  /* 0x0000000331167223 */ /* 0x040fe20000000016 */
[C---:B------:R-:W-:Y:S01]  /*73f0*/  FFMA R23, R49.reuse, R4, R23 ;  /* 0x0000000431177223 */ /* 0x040fe20000000017 */
[----:B------:R-:W-:Y:S01]  /*7400*/  FFMA R24, R49, R5, R24 ;  /* 0x0000000531187223 */ /* 0x000fe20000000018 */
[----:B------:R-:W-:Y:S01]  /*7410*/  F2FP.F16.F32.PACK_AB R4, R18, R17 ;  /* 0x000000111204723e */ /* 0x000fe200000000ff */
[----:B------:R-:W-:Y:S01]  /*7420*/  STS.128 [R104+0x2020], R8 ;  /* 0x0020200868007388 */ /* 0x000fe20000000c00 */
[----:B------:R-:W-:Y:S02]  /*7430*/  F2FP.F16.F32.PACK_AB R5, R20, R19 ;  /* 0x000000131405723e */ /* 0x000fe400000000ff */
[----:B------:R-:W-:Y:S02]  /*7440*/  F2FP.F16.F32.PACK_AB R6, R22, R21 ;  /* 0x000000151606723e */ /* 0x000fe400000000ff */
[----:B------:R-:W-:Y:S02]  /*7450*/  F2FP.F16.F32.PACK_AB R7, R24, R23 ;  /* 0x000000171807723e */ /* 0x000fe400000000ff */
[----:B------:R-:W-:Y:S02]  /*7460*/  MOV R0, UR56 ;  /* 0x0000003800007c02 */ /* 0x000fe40008000f00 */
[----:B------:R-:W-:Y:S01]  /*7470*/  @P6 SHF.L.U32 R2, R99, 0x1f, RZ ;  /* 0x0000001f63026819 */ /* 0x000fe200000006ff */
[----:B------:R2:W-:Y:S01]  /*7480*/  STS.128 [R112+0x2030], R4 ;  /* 0x0020300470007388 */ /* 0x0005e20000000c00 */
[----:B------:R-:W-:Y:S04]  /*7490*/  @P6 LEA R0, R0, UR50, 0x3 ;  /* 0x0000003200006c11 */ /* 0x000fe8000f8e18ff */
[----:B------:R-:W-:Y:S01]  /*74a0*/  @P6 IADD3 R0, PT, PT, R0, 0x80, RZ ;  /* 0x0000008000006810 */ /* 0x000fe20007ffe0ff */
[----:B------:R-:W-:Y:S01]  /*74b0*/  @!PT LDS RZ, [RZ] ;  /* 0x00000000fffff984 */ /* 0x000fe20000000800 */
[----:B------:R-:W-:Y:S01]  /*74c0*/  @!PT LDS RZ, [RZ] ;  /* 0x00000000fffff984 */ /* 0x000fe20000000800 */
[----:B------:R-:W-:Y:S01]  /*74d0*/  @!PT LDS RZ, [RZ] ;  /* 0x00000000fffff984 */ /* 0x000fe20000000800 */
[----:B------:R-:W-:Y:S01]  /*74e0*/  @!PT LDS RZ, [RZ] ;  /* 0x00000000fffff984 */ /* 0x000fe20000000800 */
[----:B------:R4:W-:Y:S06]  /*74f0*/  MEMBAR.ALL.CTA ;  /* 0x0000000000007992 */ /* 0x0009ec0000008000 */
[----:B----4-:R-:W4:Y:S01]  /*7500*/  FENCE.VIEW.ASYNC.S ;  /* 0x00000000000073c6 */ /* 0x010f220000000000 */
[----:B-1----:R-:W-:Y:S02]  /*7510*/  @P6 PRMT R0, R113, 0x654, R0 ;  /* 0x0000065471006816 */ /* 0x002fe40000000000 */
[----:B--2---:R-:W-:Y:S01]  /*7520*/  LEA R6, R65, UR50, 0x3 ;  /* 0x0000003241067c11 */ /* 0x004fe2000f8e18ff */
[----:B----4-:R-:W-:Y:S06]  /*7530*/  BAR.SYNC.DEFER_BLOCKING 0x1, 0x80 ;  /* 0x0042000000007b1d */ /* 0x010fec0000010000 */
[----:B------:R-:W-:Y:S05]  /*7540*/  @P0 BRA `(.L_x_102) ;  /* 0x0000000000280947 */ /* 0x000fea0003800000 */
[----:B------:R-:W-:Y:S01]  /*7550*/  R2UR UR10, R109 ;  /* 0x000000006d0a72ca */ /* 0x000fe200000e0000 */
[----:B------:R-:W-:Y:S01]  /*7560*/  UIADD3 UR4, UP0, UPT, UR54, 0x680, URZ ;  /* 0x0000068036047890 */ /* 0x000fe2000ff1e0ff */
[----:B------:R-:W-:Y:S01]  /*7570*/  R2UR UR11, R107 ;  /* 0x000000006b0b72ca */ /* 0x000fe200000e0000 */
[----:B------:R-:W-:Y:S01]  /*7580*/  UIADD3 UR9, UPT, UPT, UR41, 0x20, URZ ;  /* 0x0000002029097890 */ /* 0x000fe2000fffe0ff */
[----:B------:R-:W-:Y:S01]  /*7590*/  R2UR UR12, R108 ;  /* 0x000000006c0c72ca */ /* 0x000fe200000e0000 */
[----:B------:R-:W-:Y:S02]  /*75a0*/  UIADD3 UR8, UPT, UPT, UR50, 0x2200, URZ ;  /* 0x0000220032087890 */ /* 0x000fe4000fffe0ff */
[----:B------:R-:W-:Y:S10]  /*75b0*/  UIADD3.X UR5, UPT, UPT, URZ, UR55, URZ, UP0, !UPT ;  /* 0x00000037ff057290 */ /* 0x000ff400087fe4ff */
[----:B------:R1:W-:Y:S01]  /*75c0*/  UTMASTG.4D.IM2COL [UR8], [UR4] ;  /* 0x00000008040073b5 */ /* 0x0003e20008058000 */
[----:B------:R0:W-:Y:S01]  /*75d0*/  UTMACMDFLUSH ;  /* 0x00000000000079b7 */ /* 0x0001e20000000000 */
[----:B-1----:R-:W-:Y:S04]  /*75e0*/  DEPBAR.LE SB0, 0x1 ;  /* 0x000080400000791a */ /* 0x002fe80000000000 */
.L_x_102:
[----:B------:R-:W-:Y:S05]  /*75f0*/  BSYNC.RECONVERGENT B0 ;  /* 0x0000000000007941 */ /* 0x000fea0003800200 */
.L_x_101:
[----:B------:R-:W-:Y:S01]  /*7600*/  BAR.SYNC.DEFER_BLOCKING 0x1, 0x80 ;  /* 0x0042000000007b1d */ /* 0x000fe20000010000 */
[----:B------:R-:W-:Y:S04]  /*7610*/  UIADD3 UR40, UPT, UPT, UR56, 0x1, URZ ;  /* 0x0000000138287890 */ /* 0x000fe8000fffe0ff */
[----:B------:R-:W-:Y:S04]  /*7620*/  UISETP.NE.AND UP0, UPT, UR40, 0x4, UPT ;  /* 0x000000042800788c */ /* 0x000fe8000bf05270 */
[----:B------:R-:W-:Y:S01]  /*7630*/  USEL UR40, UR40, URZ, UP0 ;  /* 0x000000ff28287287 */ /* 0x000fe20008000000 */
[----:B------:R1:W-:Y:S01]  /*7640*/  @P6 SYNCS.ARRIVE.TRANS64.RED.A1T0 RZ, [R0+URZ], RZ ;  /* 0x000000ff00ff69a7 */ /* 0x0003e200081004ff */
[----:B------:R-:W-:Y:S01]  /*7650*/  BSSY B1, `(.L_x_103) ;  /* 0x0000017000017945 */ /* 0x000fe20003800000 */
[----:B------:R-:W2:Y:S02]  /*7660*/  @P6 SYNCS.PHASECHK.TRANS64.TRYWAIT P0, [R6+URZ+0x60], R2 ;  /* 0x00006002060065a7 */ /* 0x000ea400080011ff */
[----:B--2---:R-:W-:Y:S01]  /*7670*/  @P6 SEL R66, RZ, 0x1, !P0 ;  /* 0x00000001ff426807 */ /* 0x004fe20004000000 */
[----:B-1----:R-:W-:Y:S06]  /*7680*/  @!P6 BRA `(.L_x_104) ;  /* 0x00000000004ce947 */ /* 0x002fec0003800000 */
        /* <DEDUP_REMOVED lines=9> */
[----:B------:R-:W-:Y:S04]  /*7720*/  SHF.L.U32 R5, R99, 0x1f, RZ ;  /* 0x0000001f63057819 */ /* 0x000fe800000006ff */
[----:B------:R-:W1:Y:S02]  /*7730*/  SYNCS.PHASECHK.TRANS64.TRYWAIT P0, [R6+URZ+0x60], R5 ;  /* 0x00006005060075a7 */ /* 0x000e6400080011ff */
[----:B-1----:R-:W-:Y:S05]  /*7740*/  @!P0 BRA `(.L_x_107) ;  /* 0x00000024002c8947 */ /* 0x002fea0003800000 */
.L_x_106:
[----:B------:R-:W-:Y:S05]  /*7750*/  BSYNC B0 ;  /* 0x0000000000007941 */ /* 0x000fea0003800000 */
.L_x_105:
[----:B------:R-:W-:Y:S02]  /*7760*/  ISETP.NE.AND P0, PT, R67, RZ, PT ;  /* 0x000000ff4300720c */ /* 0x000fe40003f05270 */
[----:B------:R-:W-:Y:S11]  /*7770*/  IADD3 R65, PT, PT, R65, 0x1, RZ ;  /* 0x0000000141417810 */ /* 0x000ff60007ffe0ff */
[----:B------:R2:W4:Y:S04]  /*7780*/  @P0 LDS.128 R56, [R4] ;  /* 0x0000000004380984 */ /* 0x0005280000000c00 */
[----:B------:R2:W1:Y:S04]  /*7790*/  @P0 LDS.128 R60, [R3+0x10] ;  /* 0x00001000033c0984 */ /* 0x0004680000000c00 */
[----:B------:R2:W1:Y:S04]  /*77a0*/  @P0 LDS.128 R68, [R2+0x20] ;  /* 0x0000200002440984 */ /* 0x0004680000000c00 */
[----:B------:R2:W1:Y:S02]  /*77b0*/  @P0 LDS.128 R76, [R0+0x30] ;  /* 0x00003000004c0984 */ /* 0x0004640000000c00 */
.L_x_104:
[----:B------:R-:W-:Y:S05]  /*77c0*/  BSYNC B1 ;  /* 0x0000000000017941 */ /* 0x000fea0003800000 */
.L_x_103:
[----:B--2---:R-:W-:Y:S05]  /*77d0*/  VIADD R0, R48, 0x40 ;  /* 0x0000004030007836 */ /* 0x004fea0000000000 */
[----:B------:R-:W-:Y:S04]  /*77e0*/  SHF.R.U32.HI R0, RZ, 0x15, R0 ;  /* 0x00000015ff007819 */ /* 0x000fe80000011600 */
[----:B------:R-:W-:Y:S11]  /*77f0*/  LOP3.LUT P0, RZ, R0, 0x3, R103, 0x48, !PT ;  /* 0x0000000300ff7812 */ /* 0x000ff60007804867 */
[----:B------:R-:W-:Y:S02]  /*7800*/  @!UPT UIADD3 URZ, UPT, UPT, URZ, URZ, URZ ;  /* 0x000000fffffff290 */ /* 0x000fe4000fffe0ff */
[----:B------:R-:W-:Y:S05]  /*7810*/  @!P0 BRA `(.L_x_108) ;  /* 0x0000000000408947 */ /* 0x000fea0003800000 */
[----:B------:R-:W1:Y:S01]  /*7820*/  LDCU.64 UR8, c[0x4][0x70] ;  /* 0x01000e00ff0877ac */ /* 0x000e620008000a00 */
[----:B------:R-:W-:Y:S01]  /*7830*/  MOV R3, 0x0 ;  /* 0x0000000000037802 */ /* 0x000fe20000000f00 */
[----:B------:R-:W-:Y:S02]  /*7840*/  HFMA2 R12, -RZ, RZ, 0, 5.9604644775390625e-08 ;  /* 0x00000001ff0c7431 */ /* 0x000fe400000001ff */
[----:B------:R-:W-:Y:S02]  /*7850*/  IMAD.MOV.U32 R8, RZ, RZ, 0x192 ;  /* 0x00000192ff087424 */ /* 0x000fe400078e00ff */
[----:B------:R-:W-:Y:S01]  /*7860*/  IMAD.MOV.U32 R13, RZ, RZ, RZ ;  /* 0x000000ffff0d7224 */ /* 0x000fe200078e00ff */
[----:B------:R-:W2:Y:S01]  /*7870*/  LDCU.64 UR6, c[0x4][0x78] ;  /* 0x01000f00ff0677ac */ /* 0x000ea20008000a00 */
[----:B------:R-:W3:Y:S01]  /*7880*/  LDC.64 R2, c[0x4][R3] ;  /* 0x0100000003027b82 */ /* 0x000ee20000000a00 */
[----:B------:R-:W5:Y:S01]  /*7890*/  LDCU.64 UR4, c[0x4][0x10] ;  /* 0x01000200ff0477ac */ /* 0x000f620008000a00 */
[----:B-1----:R-:W-:Y:S01]  /*78a0*/  MOV R5, UR9 ;  /* 0x0000000900057c02 */ /* 0x002fe20008000f00 */
[----:B------:R-:W-:Y:S01]  /*78b0*/  IMAD.U32 R4, RZ, RZ, UR8 ;  /* 0x00000008ff047e24 */ /* 0x000fe2000f8e00ff */
[----:B--2---:R-:W-:Y:S01]  /*78c0*/  MOV R7, UR7 ;  /* 0x0000000700077c02 */ /* 0x004fe20008000f00 */
[----:B------:R-:W-:Y:S01]  /*78d0*/  IMAD.U32 R6, RZ, RZ, UR6 ;  /* 0x00000006ff067e24 */ /* 0x000fe2000f8e00ff */
[----:B-----5:R-:W-:Y:S01]  /*78e0*/  MOV R11, UR5 ;  /* 0x00000005000b7c02 */ /* 0x020fe20008000f00 */
[----:B------:R-:W-:Y:S02]  /*78f0*/  IMAD.U32 R10, RZ, RZ, UR4 ;  /* 0x00000004ff0a7e24 */ /* 0x000fe4000f8e00ff */
[----:B------:R-:W-:Y:S07]  /*7900*/  LEPC R20, `(.L_x_108) ;  /* 0x000000001014794e */ /* 0x000fee0000000000 */
[----:B---34-:R-:W-:Y:S05]  /*7910*/  CALL.ABS.NOINC R2 ;  /* 0x0000000002007343 */ /* 0x018fea0003c00000 */
.L_x_108:
[----:B------:R-:W-:Y:S05]  /*7920*/  WARPSYNC.ALL ;  /* 0x0000000000007948 */ /* 0x000fea0003800000 */
[----:B------:R-:W-:Y:S01]  /*7930*/  R2UR UR4, R48 ;  /* 0x00000000300472ca */ /* 0x000fe200000e0000 */
[--C-:B----4-:R-:W-:Y:S01]  /*7940*/  HADD2.F32 R50, -RZ, R56.reuse.H0_H0 ;  /* 0x20000038ff327230 */ /* 0x110fe20000004100 */
[----:B------:R-:W-:Y:S01]  /*7950*/  ISETP.NE.AND P6, PT, R111, RZ, PT ;  /* 0x000000ff6f00720c */ /* 0x000fe20003fc5270 */
[----:B------:R-:W-:Y:S01]  /*7960*/  HADD2.F32 R51, -RZ, R56.H1_H1 ;  /* 0x30000038ff337230 */ /* 0x000fe20000004100 */
[----:B------:R-:W-:Y:S01]  /*7970*/  ISETP.NE.AND P0, PT, R102, RZ, PT ;  /* 0x000000ff6600720c */ /* 0x000fe20003f05270 */
[----:B------:R-:W-:Y:S01]  /*7980*/  HADD2.F32 R52, -RZ, R57.H0_H0 ;  /* 0x20000039ff347230 */ /* 0x000fe20000004100 */
[----:B------:R-:W-:Y:S07]  /*7990*/  BSSY.RECONVERGENT B0, `(.L_x_109) ;  /* 0x000008b000007945 */ /* 0x000fee0003800200 */
[----:B-1----:R-:W1:Y:S02]  /*79a0*/  LDTM.x32 R4, tmem[UR4+0x40] ;  /* 0x00004004000479ee */ /* 0x002e6400082c0000 */
[C---:B-1----:R-:W-:Y:S01]  /*79b0*/  FMUL R0, R47.reuse, R4 ;  /* 0x000000042f007220 */ /* 0x042fe20000400000 */
[C---:B------:R-:W-:Y:S01]  /*79c0*/  FMUL R4, R47.reuse, R8 ;  /* 0x000000082f047220 */ /* 0x040fe20000400000 */
[C---:B------:R-:W-:Y:S01]  /*79d0*/  FMUL R2, R47.reuse, R5 ;  /* 0x000000052f027220 */ /* 0x040fe20000400000 */
[----:B------:R-:W-:Y:S01]  /*79e0*/  FMUL R8, R47, R12 ;  /* 0x0000000c2f087220 */ /* 0x000fe20000400000 */
[----:B------:R-:W-:Y:S01]  /*79f0*/  FFMA R0, R49, R50, R0 ;  /* 0x0000003231007223 */ /* 0x000fe20000000000 */
[----:B------:R-:W-:Y:S01]  /*7a00*/  FMUL R3, R47, R6 ;  /* 0x000000062f037220 */ /* 0x000fe20000400000 */
[----:B------:R-:W-:Y:S01]  /*7a10*/  FFMA R2, R49, R51, R2 ;  /* 0x0000003331027223 */ /* 0x000fe20000000002 */
[--C-:B------:R-:W-:Y:S02]  /*7a20*/  HADD2.F32 R50, -RZ, R59.reuse.H0_H0 ;  /* 0x2000003bff327230 */ /* 0x100fe40000004100 */
[----:B------:R-:W-:Y:S01]  /*7a30*/  FMUL R5, R47, R9 ;  /* 0x000000092f057220 */ /* 0x000fe20000400000 */
[----:B------:R-:W-:Y:S01]  /*7a40*/  FFMA R3, R49, R52, R3 ;  /* 0x0000003431037223 */ /* 0x000fe20000000003 */
[----:B------:R-:W-:Y:S01]  /*7a50*/  HADD2.F32 R51, -RZ, R59.H1_H1 ;  /* 0x3000003bff337230 */ /* 0x000fe20000004100 */
[----:B------:R-:W-:Y:S01]  /*7a60*/  F2FP.F16.F32.PACK_AB R52, R2, R0 ;  /* 0x000000000234723e */ /* 0x000fe200000000ff */
[C---:B------:R-:W-:Y:S01]  /*7a70*/  FMUL R12, R47.reuse, R16 ;  /* 0x000000102f0c7220 */ /* 0x040fe20000400000 */
[C---:B------:R-:W-:Y:S01]  /*7a80*/  FMUL R6, R47.reuse, R10 ;  /* 0x0000000a2f067220 */ /* 0x040fe20000400000 */
[--C-:B------:R-:W-:Y:S02]  /*7a90*/  HADD2.F32 R0, -RZ, R60.reuse.H0_H0 ;  /* 0x2000003cff007230 */ /* 0x100fe40000004100 */
[C---:B------:R-:W-:Y:S01]  /*7aa0*/  FMUL R9, R47.reuse, R13 ;  /* 0x0000000d2f097220 */ /* 0x040fe20000400000 */
[C---:B------:R-:W-:Y:S01]  /*7ab0*/  FMUL R16, R47.reuse, R20 ;  /* 0x000000142f107220 */ /* 0x040fe20000400000 */
[----:B------:R-:W-:Y:S02]  /*7ac0*/  HADD2.F32 R2, -RZ, R60.H1_H1 ;  /* 0x3000003cff027230 */ /* 0x000fe40000004100 */
[C---:B------:R-:W-:Y:S01]  /*7ad0*/  FMUL R10, R47.reuse, R14 ;  /* 0x0000000e2f0a7220 */ /* 0x040fe20000400000 */
        /* <DEDUP_REMOVED lines=14> */
[--C-:B------:R-:W-:Y:S02]  /*7bc0*/  HADD2.F32 R33, -RZ, R58.reuse.H0_H0 ;  /* 0x2000003aff217230 */ /* 0x100fe40000004100 */
[----:B------:R-:W-:Y:S01]  /*7bd0*/  FMUL R30, R47, R34 ;  /* 0x000000222f1e7220 */ /* 0x000fe20000400000 */
[----:B------:R-:W-:Y:S02]  /*7be0*/  HADD2.F32 R34, -RZ, R58.H1_H1 ;  /* 0x3000003aff227230 */ /* 0x000fe40000004100 */
[----:B------:R-:W-:Y:S01]  /*7bf0*/  FFMA R7, R49, R32, R7 ;  /* 0x0000002031077223 */ /* 0x000fe20000000007 */
[----:B------:R-:W-:Y:S01]  /*7c00*/  FMUL R11, R47, R11 ;  /* 0x0000000b2f0b7220 */ /* 0x000fe20000400000 */
[----:B------:R-:W-:Y:S01]  /*7c10*/  FFMA R4, R49, R33, R4 ;  /* 0x0000002131047223 */ /* 0x000fe20000000004 */
[----:B------:R-:W-:Y:S01]  /*7c20*/  FMUL R15, R47, R15 ;  /* 0x0000000f2f0f7220 */ /* 0x000fe20000400000 */
[C---:B------:R-:W-:Y:S01]  /*7c30*/  FFMA R5, R49.reuse, R34, R5 ;  /* 0x0000002231057223 */ /* 0x040fe20000000005 */
[----:B------:R-:W-:Y:S01]  /*7c40*/  FFMA R6, R49, R50, R6 ;  /* 0x0000003231067223 */ /* 0x000fe20000000006 */
[----:B------:R-:W-:Y:S01]  /*7c50*/  F2FP.F16.F32.PACK_AB R53, R7, R3 ;  /* 0x000000030735723e */ /* 0x000fe200000000ff */
[C---:B------:R-:W-:Y:S01]  /*7c60*/  FFMA R11, R49.reuse, R51, R11 ;  /* 0x00000033310b7223 */ /* 0x040fe2000000000b */
[C---:B------:R-:W-:Y:S01]  /*7c70*/  FFMA R8, R49.reuse, R0, R8 ;  /* 0x0000000031087223 */ /* 0x040fe20000000008 */
[--C-:B------:R-:W-:Y:S02]  /*7c80*/  HADD2.F32 R3, -RZ, R61.reuse.H0_H0 ;  /* 0x2000003dff037230 */ /* 0x100fe40000004100 */
[----:B------:R-:W-:Y:S01]  /*7c90*/  FFMA R9, R49, R2, R9 ;  /* 0x0000000231097223 */ /* 0x000fe20000000009 */
[----:B------:R-:W-:Y:S02]  /*7ca0*/  HADD2.F32 R0, -RZ, R61.H1_H1 ;  /* 0x3000003dff007230 */ /* 0x000fe40000004100 */
[----:B------:R-:W-:Y:S01]  /*7cb0*/  FMUL R19, R47, R19 ;  /* 0x000000132f137220 */ /* 0x000fe20000400000 */
[--C-:B------:R-:W-:Y:S02]  /*7cc0*/  HADD2.F32 R2, -RZ, R62.reuse.H0_H0 ;  /* 0x2000003eff027230 */ /* 0x100fe40000004100 */
[C---:B------:R-:W-:Y:S01]  /*7cd0*/  FFMA R10, R49.reuse, R3, R10 ;  /* 0x00000003310a7223 */ /* 0x040fe2000000000a */
[--C-:B------:R-:W-:Y:S02]  /*7ce0*/  HADD2.F32 R3, -RZ, R63.reuse.H0_H0 ;  /* 0x2000003fff037230 */ /* 0x100fe40000004100 */
[C---:B------:R-:W-:Y:S01]  /*7cf0*/  FFMA R15, R49.reuse, R0, R15 ;  /* 0x00000000310f7223 */ /* 0x040fe2000000000f */
[----:B------:R-:W-:Y:S02]  /*7d00*/  HADD2.F32 R0, -RZ, R62.H1_H1 ;  /* 0x3000003eff007230 */ /* 0x000fe40000004100 */
[----:B------:R-:W-:Y:S01]  /*7d10*/  FFMA R12, R49, R2, R12 ;  /* 0x00000002310c7223 */ /* 0x000fe2000000000c */
[--C-:B------:R-:W-:Y:S02]  /*7d20*/  HADD2.F32 R2, -RZ, R68.reuse.H0_H0 ;  /* 0x20000044ff027230 */ /* 0x100fe40000004100 */
[C---:B------:R-:W-:Y:S01]  /*7d30*/  FMUL R23, R47.reuse, R23 ;  /* 0x000000172f177220 */ /* 0x040fe20000400000 */
[----:B------:R-:W-:Y:S01]  /*7d40*/  FMUL R27, R47, R27 ;  /* 0x0000001b2f1b7220 */ /* 0x000fe20000400000 */
[C---:B------:R-:W-:Y:S01]  /*7d50*/  FFMA R13, R49.reuse, R0, R13 ;  /* 0x00000000310d7223 */ /* 0x040fe2000000000d */
[----:B------:R-:W-:Y:S02]  /*7d60*/  HADD2.F32 R0, -RZ, R63.H1_H1 ;  /* 0x3000003fff007230 */ /* 0x000fe40000004100 */
[----:B------:R-:W-:Y:S01]  /*7d70*/  FFMA R14, R49, R3, R14 ;  /* 0x00000003310e7223 */ /* 0x000fe2000000000e */
[----:B------:R-:W-:Y:S01]  /*7d80*/  HADD2.F32 R3, -RZ, R68.H1_H1 ;  /* 0x30000044ff037230 */ /* 0x000fe20000004100 */
[----:B------:R-:W-:Y:S01]  /*7d90*/  F2FP.F16.F32.PACK_AB R54, R5, R4 ;  /* 0x000000040536723e */ /* 0x000fe200000000ff */
[----:B------:R-:W-:Y:S01]  /*7da0*/  FMUL R31, R47, R31 ;  /* 0x0000001f2f1f7220 */ /* 0x000fe20000400000 */
[C---:B------:R-:W-:Y:S01]  /*7db0*/  FFMA R19, R49.reuse, R0, R19 ;  /* 0x0000000031137223 */ /* 0x040fe20000000013 */
[--C-:B------:R-:W-:Y:S02]  /*7dc0*/  HADD2.F32 R0, -RZ, R69.reuse.H0_H0 ;  /* 0x20000045ff007230 */ /* 0x100fe40000004100 */
[C---:B------:R-:W-:Y:S01]  /*7dd0*/  FFMA R16, R49.reuse, R2, R16 ;  /* 0x0000000231107223 */ /* 0x040fe20000000010 */
[----:B------:R-:W-:Y:S01]  /*7de0*/  FFMA R17, R49, R3, R17 ;  /* 0x0000000331117223 */ /* 0x000fe20000000011 */
[----:B------:R-:W-:Y:S01]  /*7df0*/  HADD2.F32 R2, -RZ, R69.H1_H1 ;  /* 0x30000045ff027230 */ /* 0x000fe20000004100 */
[----:B------:R-:W-:Y:S01]  /*7e00*/  F2FP.F16.F32.PACK_AB R55, R11, R6 ;  /* 0x000000060b37723e */ /* 0x000fe200000000ff */
[----:B------:R-:W-:Y:S01]  /*7e10*/  FFMA R18, R49, R0, R18 ;  /* 0x0000000031127223 */ /* 0x000fe20000000012 */
[--C-:B------:R-:W-:Y:S01]  /*7e20*/  HADD2.F32 R0, -RZ, R70.reuse.H0_H0 ;  /* 0x20000046ff007230 */ /* 0x100fe20000004100 */
[----:B------:R-:W-:Y:S01]  /*7e30*/  F2FP.F16.F32.PACK_AB R8, R9, R8 ;  /* 0x000000080908723e */ /* 0x000fe200000000ff */
[C---:B------:R-:W-:Y:S01]  /*7e40*/  FFMA R23, R49.reuse, R2, R23 ;  /* 0x0000000231177223 */ /* 0x040fe20000000017 */
[----:B------:R1:W-:Y:S01]  /*7e50*/  STS.128 [R100+0x4000], R52 ;  /* 0x0040003464007388 */ /* 0x0003e20000000c00 */
[----:B------:R-:W-:Y:S02]  /*7e60*/  HADD2.F32 R2, -RZ, R70.H1_H1 ;  /* 0x30000046ff027230 */ /* 0x000fe40000004100 */
[----:B------:R-:W-:Y:S01]  /*7e70*/  FFMA R20, R49, R0, R20 ;  /* 0x0000000031147223 */ /* 0x000fe20000000014 */
[--C-:B------:R-:W-:Y:S01]  /*7e80*/  HADD2.F32 R3, -RZ, R71.reuse.H0_H0 ;  /* 0x20000047ff037230 */ /* 0x100fe20000004100 */
[----:B------:R-:W-:Y:S01]  /*7e90*/  F2FP.F16.F32.PACK_AB R9, R15, R10 ;  /* 0x0000000a0f09723e */ /* 0x000fe200000000ff */
[----:B------:R-:W-:Y:S02]  /*7ea0*/  HADD2.F32 R0, -RZ, R71.H1_H1 ;  /* 0x30000047ff007230 */ /* 0x000fe40000004100 */
[C---:B------:R-:W-:Y:S01]  /*7eb0*/  FFMA R21, R49.reuse, R2, R21 ;  /* 0x0000000231157223 */ /* 0x040fe20000000015 */
[--C-:B------:R-:W-:Y:S02]  /*7ec0*/  HADD2.F32 R2, -RZ, R76.reuse.H0_H0 ;  /* 0x2000004cff027230 */ /* 0x100fe40000004100 */
[C---:B------:R-:W-:Y:S01]  /*7ed0*/  FFMA R22, R49.reuse, R3, R22 ;  /* 0x0000000331167223 */ /* 0x040fe20000000016 */
[--C-:B------:R-:W-:Y:S02]  /*7ee0*/  HADD2.F32 R3, -RZ, R77.reuse.H0_H0 ;  /* 0x2000004dff037230 */ /* 0x100fe40000004100 */
[----:B------:R-:W-:Y:S01]  /*7ef0*/  FFMA R27, R49, R0, R27 ;  /* 0x00000000311b7223 */ /* 0x000fe2000000001b */
[----:B------:R-:W-:Y:S01]  /*7f00*/  HADD2.F32 R0, -RZ, R76.H1_H1 ;  /* 0x3000004cff007230 */ /* 0x000fe20000004100 */
[----:B------:R-:W-:Y:S01]  /*7f10*/  F2FP.F16.F32.PACK_AB R10, R13, R12 ;  /* 0x0000000c0d0a723e */ /* 0x000fe200000000ff */
[----:B------:R-:W-:Y:S01]  /*7f20*/  FFMA R24, R49, R2, R24 ;  /* 0x0000000231187223 */ /* 0x000fe20000000018 */
[----:B------:R-:W-:Y:S01]  /*7f30*/  F2FP.F16.F32.PACK_AB R11, R19, R14 ;  /* 0x0000000e130b723e */ /* 0x000fe200000000ff */
[--C-:B------:R-:W-:Y:S02]  /*7f40*/  HADD2.F32 R2, -RZ, R78.reuse.H0_H0 ;  /* 0x2000004eff027230 */ /* 0x100fe40000004100 */
[C---:B------:R-:W-:Y:S01]  /*7f50*/  FFMA R25, R49.reuse, R0, R25 ;  /* 0x0000000031197223 */ /* 0x040fe20000000019 */
[----:B------:R-:W-:Y:S02]  /*7f60*/  HADD2.F32 R0, -RZ, R77.H1_H1 ;  /* 0x3000004dff007230 */ /* 0x000fe40000004100 */
[----:B------:R-:W-:Y:S01]  /*7f70*/  FFMA R26, R49, R3, R26 ;  /* 0x00000003311a7223 */ /* 0x000fe2000000001a */
[----:B------:R1:W-:Y:S01]  /*7f80*/  STS.128 [R105+0x4010], R8 ;  /* 0x0040100869007388 */ /* 0x0003e20000000c00 */
[----:B------:R-:W-:Y:S01]  /*7f90*/  HADD2.F32 R3, -RZ, R78.H1_H1 ;  /* 0x3000004eff037230 */ /* 0x000fe20000004100 */
[----:B------:R-:W-:Y:S01]  /*7fa0*/  F2FP.F16.F32.PACK_AB R16, R17, R16 ;  /* 0x000000101110723e */ /* 0x000fe200000000ff */
[--C-:B------:R-:W-:Y:S01]  /*7fb0*/  HADD2.F32 R4, -RZ, R79.reuse.H0_H0 ;  /* 0x2000004fff047230 */ /* 0x100fe20000004100 */
[----:B------:R-:W-:Y:S01]  /*7fc0*/  F2FP.F16.F32.PACK_AB R17, R23, R18 ;  /* 0x000000121711723e */ /* 0x000fe200000000ff */
[----:B------:R-:W-:Y:S02]  /*7fd0*/  HADD2.F32 R5, -RZ, R79.H1_H1 ;  /* 0x3000004fff057230 */ /* 0x000fe40000004100 */
        /* <DEDUP_REMOVED lines=12> */
[----:B------:R-:W-:Y:S02]  /*80a0*/  F2FP.F16.F32.PACK_AB R27, R35, R30 ;  /* 0x0000001e231b723e */ /* 0x000fe400000000ff */
[----:B------:R-:W-:Y:S02]  /*80b0*/  MOV R0, UR40 ;  /* 0x0000002800007c02 */ /* 0x000fe40008000f00 */
[----:B------:R-:W-:Y:S01]  /*80c0*/  LEA R2, R65, UR50, 0x3 ;  /* 0x0000003241027c11 */ /* 0x000fe2000f8e18ff */
[----:B------:R1:W-:Y:S01]  /*80d0*/  STS.128 [R112+0x4030], R24 ;  /* 0x0040301870007388 */ /* 0x0003e20000000c00 */
[----:B------:R-:W-:Y:S02]  /*80e0*/  @P6 LEA R0, R0, UR50, 0x3 ;  /* 0x0000003200006c11 */ /* 0x000fe4000f8e18ff */
[----:B------:R-:W-:Y:S02]  /*80f0*/  @P6 SHF.L.U32 R3, R99, 0x1f, RZ ;  /* 0x0000001f63036819 */ /* 0x000fe400000006ff */
[----:B------:R-:W-:Y:S01]  /*8100*/  @P6 IADD3 R0, PT, PT, R0, 0x80, RZ ;  /* 0x0000008000006810 */ /* 0x000fe20007ffe0ff */
[----:B------:R-:W-:Y:S01]  /*8110*/  @!PT LDS RZ, [RZ] ;  /* 0x00000000fffff984 */ /* 0x000fe20000000800 */
[----:B------:R-:W-:Y:S01]  /*8120*/  @!PT LDS RZ, [RZ] ;  /* 0x00000000fffff984 */ /* 0x000fe20000000800 */
[----:B------:R-:W-:Y:S01]  /*8130*/  @!PT LDS RZ, [RZ] ;  /* 0x00000000fffff984 */ /* 0x000fe20000000800 */
[----:B------:R-:W-:Y:S01]  /*8140*/  @!PT LDS RZ, [RZ] ;  /* 0x00000000fffff984 */ /* 0x000fe20000000800 */
[----:B------:R2:W-:Y:S06]  /*8150*/  MEMBAR.ALL.CTA ;  /* 0x0000000000007992 */ /* 0x0005ec0000008000 */
[----:B--2---:R-:W2:Y:S01]  /*8160*/  FENCE.VIEW.ASYNC.S ;  /* 0x00000000000073c6 */ /* 0x004ea20000000000 */
[----:B------:R-:W-:Y:S01]  /*8170*/  @P6 PRMT R0, R113, 0x654, R0 ;  /* 0x0000065471006816 */ /* 0x000fe20000000000 */
[----:B--2---:R-:W-:Y:S06]  /*8180*/  BAR.SYNC.DEFER_BLOCKING 0x1, 0x80 ;  /* 0x0042000000007b1d */ /* 0x004fec0000010000 */
        /* <DEDUP_REMOVED lines=10> */
[----:B--2---:R-:W-:Y:S04]  /*8230*/  DEPBAR.LE SB0, 0x1 ;  /* 0x000080400000791a */ /* 0x004fe80000000000 */
.L_x_110:
[----:B------:R-:W-:Y:S05]  /*8240*/  BSYNC.RECONVERGENT B0 ;  /* 0x0000000000007941 */ /* 0x000fea0003800200 */
.L_x_109:
[----:B------:R-:W-:Y:S01]  /*8250*/  BAR.SYNC.DEFER_BLOCKING 0x1, 0x80 ;  /* 0x0042000000007b1d */ /* 0x000fe20000010000 */
[----:B------:R-:W-:Y:S04]  /*8260*/  UIADD3 UR56, UPT, UPT, UR40, 0x1, URZ ;  /* 0x0000000128387890 */ /* 0x000fe8000fffe0ff */
[----:B------:R-:W-:Y:S04]  /*8270*/  UISETP.NE.AND UP0, UPT, UR56, 0x4, UPT ;  /* 0x000000043800788c */ /* 0x000fe8000bf05270 */
[----:B------:R-:W-:Y:S01]  /*8280*/  USEL UR56, UR56, URZ, UP0 ;  /* 0x000000ff38387287 */ /* 0x000fe20008000000 */
[----:B------:R2:W-:Y:S01]  /*8290*/  @P6 SYNCS.ARRIVE.TRANS64.RED.A1T0 RZ, [R0+URZ], RZ ;  /* 0x000000ff00ff69a7 */ /* 0x0005e200081004ff */
[----:B------:R-:W-:Y:S01]  /*82a0*/  BSSY B1, `(.L_x_111) ;  /* 0x0000017000017945 */ /* 0x000fe20003800000 */
[----:B------:R-:W4:Y:S02]  /*82b0*/  @P6 SYNCS.PHASECHK.TRANS64.TRYWAIT P0, [R2+URZ+0x60], R3 ;  /* 0x00006003020065a7 */ /* 0x000f2400080011ff */
[----:B----4-:R-:W-:Y:S01]  /*82c0*/  @P6 SEL R66, RZ, 0x1, !P0 ;  /* 0x00000001ff426807 */ /* 0x010fe20004000000 */
[----:B--2---:R-:W-:Y:S06]  /*82d0*/  @!P6 BRA `(.L_x_112) ;  /* 0x00000000004ce947 */ /* 0x004fec0003800000 */
        /* <DEDUP_REMOVED lines=10> */
[----:B------:R-:W2:Y:S02]  /*8380*/  SYNCS.PHASECHK.TRANS64.TRYWAIT P0, [R2+URZ+0x60], R5 ;  /* 0x00006005020075a7 */ /* 0x000ea400080011ff */
[----:B--2---:R-:W-:Y:S05]  /*8390*/  @!P0 BRA `(.L_x_115) ;  /* 0x00000018002c8947 */ /* 0x004fea0003800000 */
.L_x_114:
[----:B------:R-:W-:Y:S05]  /*83a0*/  BSYNC B0 ;  /* 0x0000000000007941 */ /* 0x000fea0003800000 */
.L_x_113:
[----:B------:R-:W-:Y:S11]  /*83b0*/  ISETP.NE.AND P0, PT, R67, RZ, PT ;  /* 0x000000ff4300720c */ /* 0x000ff60003f05270 */
[----:B------:R-:W-:Y:S02]  /*83c0*/  @!UPT UIADD3 URZ, UPT, UPT, URZ, URZ, URZ ;  /* 0x000000fffffff290 */ /* 0x000fe4000fffe0ff */
[----:B------:R4:W1:Y:S04]  /*83d0*/  @P0 LDS.128 R56, [R4] ;  /* 0x0000000004380984 */ /* 0x0008680000000c00 */
[----:B------:R4:W1:Y:S04]  /*83e0*/  @P0 LDS.128 R60, [R3+0x10] ;  /* 0x00001000033c0984 */ /* 0x0008680000000c00 */
[----:B------:R4:W1:Y:S04]  /*83f0*/  @P0 LDS.128 R68, [R0+0x20] ;  /* 0x0000200000440984 */ /* 0x0008680000000c00 */
[----:B------:R4:W1:Y:S02]  /*8400*/  @P0 LDS.128 R76, [R65+0x30] ;  /* 0x00003000414c0984 */ /* 0x0008640000000c00 */
.L_x_112:
[----:B------:R-:W-:Y:S05]  /*8410*/  BSYNC B1 ;  /* 0x0000000000017941 */ /* 0x000fea0003800000 */
.L_x_111:
[----:B----4-:R-:W-:Y:S05]  /*8420*/  VIADD R0, R48, 0x60 ;  /* 0x0000006030007836 */ /* 0x010fea0000000000 */
[----:B------:R-:W-:Y:S04]  /*8430*/  SHF.R.U32.HI R0, RZ, 0x15, R0 ;  /* 0x00000015ff007819 */ /* 0x000fe80000011600 */
[----:B------:R-:W-:Y:S11]  /*8440*/  LOP3.LUT P0, RZ, R0, 0x3, R103, 0x48, !PT ;  /* 0x0000000300ff7812 */ /* 0x000ff60007804867 */
[----:B------:R-:W-:Y:S02]  /*8450*/  @!UPT UIADD3 URZ, UPT, UPT, URZ, URZ, URZ ;  /* 0x000000fffffff290 */ /* 0x000fe4000fffe0ff */
[----:B------:R-:W-:Y:S05]  /*8460*/  @!P0 BRA `(.L_x_116) ;  /* 0x0000000000408947 */ /* 0x000fea0003800000 */
[----:B------:R-:W4:Y:S01]  /*8470*/  LDCU.64 UR8, c[0x4][0x70] ;  /* 0x01000e00ff0877ac */ /* 0x000f220008000a00 */
[----:B------:R-:W-:Y:S01]  /*8480*/  MOV R3, 0x0 ;  /* 0x0000000000037802 */ /* 0x000fe20000000f00 */
[----:B------:R-:W-:Y:S02]  /*8490*/  HFMA2 R12, -RZ, RZ, 0, 5.9604644775390625e-08 ;  /* 0x00000001ff0c7431 */ /* 0x000fe400000001ff */
[----:B-1----:R-:W-:Y:S02]  /*84a0*/  IMAD.MOV.U32 R8, RZ, RZ, 0x192 ;  /* 0x00000192ff087424 */ /* 0x002fe400078e00ff */
[----:B------:R-:W-:Y:S01]  /*84b0*/  IMAD.MOV.U32 R13, RZ, RZ, RZ ;  /* 0x000000ffff0d7224 */ /* 0x000fe200078e00ff */
[----:B------:R-:W1:Y:S01]  /*84c0*/  LDCU.64 UR6, c[0x4][0x78] ;  /* 0x01000f00ff0677ac */ /* 0x000e620008000a00 */
[----:B--2---:R-:W2:Y:S01]  /*84d0*/  LDC.64 R2, c[0x4][R3] ;  /* 0x0100000003027b82 */ /* 0x004ea20000000a00 */
[----:B------:R-:W5:Y:S01]  /*84e0*/  LDCU.64 UR4, c[0x4][0x10] ;  /* 0x01000200ff0477ac */ /* 0x000f620008000a00 */
[----:B----4-:R-:W-:Y:S01]  /*84f0*/  MOV R5, UR9 ;  /* 0x0000000900057c02 */ /* 0x010fe20008000f00 */
[----:B------:R-:W-:Y:S01]  /*8500*/  IMAD.U32 R4, RZ, RZ, UR8 ;  /* 0x00000008ff047e24 */ /* 0x000fe2000f8e00ff */
[----:B-1----:R-:W-:Y:S01]  /*8510*/  MOV R7, UR7 ;  /* 0x0000000700077c02 */ /* 0x002fe20008000f00 */
[----:B------:R-:W-:Y:S01]  /*8520*/  IMAD.U32 R6, RZ, RZ, UR6 ;  /* 0x00000006ff067e24 */ /* 0x000fe2000f8e00ff */
[----:B-----5:R-:W-:Y:S01]  /*8530*/  MOV R11, UR5 ;  /* 0x00000005000b7c02 */ /* 0x020fe20008000f00 */
[----:B------:R-:W-:Y:S02]  /*8540*/  IMAD.U32 R10, RZ, RZ, UR4 ;  /* 0x00000004ff0a7e24 */ /* 0x000fe4000f8e00ff */
[----:B------:R-:W-:Y:S07]  /*8550*/  LEPC R20, `(.L_x_116) ;  /* 0x000000001014794e */ /* 0x000fee0000000000 */
[----:B--23--:R-:W-:Y:S05]  /*8560*/  CALL.ABS.NOINC R2 ;  /* 0x0000000002007343 */ /* 0x00cfea0003c00000 */
.L_x_116:
[----:B------:R-:W-:Y:S01]  /*8570*/  ISETP.NE.AND P0, PT, R102, RZ, PT ;  /* 0x000000ff6600720c */ /* 0x000fe20003f05270 */
[----:B------:R-:W-:Y:S05]  /*8580*/  WARPSYNC.ALL ;  /* 0x0000000000007948 */ /* 0x000fea0003800000 */
[----:B------:R-:W-:Y:S01]  /*8590*/  R2UR UR4, R48 ;  /* 0x00000000300472ca */ /* 0x000fe200000e0000 */
[--C-:B-1----:R-:W-:Y:S01]  /*85a0*/  HADD2.F32 R0, -RZ, R56.reuse.H0_H0 ;  /* 0x20000038ff007230 */ /* 0x102fe20000004100 */
[----:B------:R-:W-:Y:S01]  /*85b0*/  R2UR UR5, R64 ;  /* 0x00000000400572ca */ /* 0x000fe200000e0000 */
[----:B--2---:R-:W-:Y:S01]  /*85c0*/  HADD2.F32 R2, -RZ, R56.H1_H1 ;  /* 0x30000038ff027230 */ /* 0x004fe20000004100 */
[----:B------:R-:W-:Y:S01]  /*85d0*/  BSSY.RECONVERGENT B0, `(.L_x_117) ;  /* 0x000008a000007945 */ /* 0x000fe20003800200 */
[--C-:B------:R-:W-:Y:S02]  /*85e0*/  HADD2.F32 R3, -RZ, R57.reuse.H0_H0 ;  /* 0x20000039ff037230 */ /* 0x100fe40000004100 */
[----:B------:R-:W-:Y:S02]  /*85f0*/  HADD2.F32 R48, -RZ, R57.H1_H1 ;  /* 0x30000039ff307230 */ /* 0x000fe40000004100 */
[--C-:B------:R-:W-:Y:S02]  /*8600*/  HADD2.F32 R50, -RZ, R58.reuse.H0_H0 ;  /* 0x2000003aff327230 */ /* 0x100fe40000004100 */
[----:B------:R-:W-:Y:S02]  /*8610*/  HADD2.F32 R51, -RZ, R58.H1_H1 ;  /* 0x3000003aff337230 */ /* 0x000fe40000004100 */
[----:B------:R-:W1:Y:S01]  /*8620*/  LDTM.x32 R4, tmem[UR4+0x60] ;  /* 0x00006004000479ee */ /* 0x000e6200082c0000 */
[----:B------:R-:W-:Y:S01]  /*8630*/  NOP ;  /* 0x0000000000007918 */ /* 0x000fe20000000000 */
[----:B------:R-:W-:Y:S01]  /*8640*/  UIADD3 UR5, UPT, UPT, UR5, 0xd0, URZ ;  /* 0x000000d005057890 */ /* 0x000fe2000fffe0ff */
[--C-:B------:R-:W-:Y:S02]  /*8650*/  HADD2.F32 R52, -RZ, R59.reuse.H0_H0 ;  /* 0x2000003bff347230 */ /* 0x100fe40000004100 */
[----:B------:R-:W-:Y:S01]  /*8660*/  HADD2.F32 R53, -RZ, R59.H1_H1 ;  /* 0x3000003bff357230 */ /* 0x000fe20000004100 */
[----:B------:R-:W-:Y:S01]  /*8670*/  UPRMT UR5, UR45, 0x654, UR5 ;  /* 0x000006542d057896 */ /* 0x000fe20008000005 */
[--C-:B------:R-:W-:Y:S02]  /*8680*/  HADD2.F32 R54, -RZ, R60.reuse.H0_H0 ;  /* 0x2000003cff367230 */ /* 0x100fe40000004100 */
[----:B------:R-:W-:Y:S02]  /*8690*/  HADD2.F32 R55, -RZ, R60.H1_H1 ;  /* 0x3000003cff377230 */ /* 0x000fe40000004100 */
[--C-:B------:R-:W-:Y:S02]  /*86a0*/  HADD2.F32 R56, -RZ, R61.reuse.H0_H0 ;  /* 0x2000003dff387230 */ /* 0x100fe40000004100 */
[----:B------:R-:W-:Y:S02]  /*86b0*/  HADD2.F32 R57, -RZ, R61.H1_H1 ;  /* 0x3000003dff397230 */ /* 0x000fe40000004100 */
[----:B-1----:R-:W-:Y:S01]  /*86c0*/  SYNCS.ARRIVE.TRANS64.RED.A1T0 RZ, [UR5], RZ ;  /* 0x000000ffffff79a7 */ /* 0x002fe20008100405 */
[--C-:B------:R-:W-:Y:S02]  /*86d0*/  HADD2.F32 R58, -RZ, R62.reuse.H0_H0 ;  /* 0x2000003eff3a7230 */ /* 0x100fe40000004100 */
[----:B------:R-:W-:Y:S02]  /*86e0*/  HADD2.F32 R59, -RZ, R62.H1_H1 ;  /* 0x3000003eff3b7230 */ /* 0x000fe40000004100 */
[--C-:B------:R-:W-:Y:S02]  /*86f0*/  HADD2.F32 R60, -RZ, R63.reuse.H0_H0 ;  /* 0x2000003fff3c7230 */ /* 0x100fe40000004100 */
[----:B------:R-:W-:Y:S02]  /*8700*/  HADD2.F32 R61, -RZ, R63.H1_H1 ;  /* 0x3000003fff3d7230 */ /* 0x000fe40000004100 */
[C---:B------:R-:W-:Y:S01]  /*8710*/  FMUL R4, R47.reuse, R4 ;  /* 0x000000042f047220 */ /* 0x040fe20000400000 */
[C---:B------:R-:W-:Y:S01]  /*8720*/  FMUL R5, R47.reuse, R5 ;  /* 0x000000052f057220 */ /* 0x040fe20000400000 */
[C---:B------:R-:W-:Y:S01]  /*8730*/  FMUL R6, R47.reuse, R6 ;  /* 0x000000062f067220 */ /* 0x040fe20000400000 */
[----:B------:R-:W-:Y:S01]  /*8740*/  FMUL R7, R47, R7 ;  /* 0x000000072f077220 */ /* 0x000fe20000400000 */
[C---:B------:R-:W-:Y:S01]  /*8750*/  FFMA R4, R49.reuse, R0, R4 ;  /* 0x0000000031047223 */ /* 0x040fe20000000004 */
[C---:B------:R-:W-:Y:S01]  /*8760*/  FFMA R5, R49.reuse, R2, R5 ;  /* 0x0000000231057223 */ /* 0x040fe20000000005 */
[C---:B------:R-:W-:Y:S01]  /*8770*/  FFMA R6, R49.reuse, R3, R6 ;  /* 0x0000000331067223 */ /* 0x040fe20000000006 */
[----:B------:R-:W-:Y:S01]  /*8780*/  FFMA R7, R49, R48, R7 ;  /* 0x0000003031077223 */ /* 0x000fe20000000007 */
[C---:B------:R-:W-:Y:S01]  /*8790*/  FMUL R8, R47.reuse, R8 ;  /* 0x000000082f087220 */ /* 0x040fe20000400000 */
[----:B------:R-:W-:Y:S01]  /*87a0*/  FMUL R9, R47, R9 ;  /* 0x000000092f097220 */ /* 0x000fe20000400000 */
[----:B------:R-:W-:Y:S01]  /*87b0*/  F2FP.F16.F32.PACK_AB R4, R5, R4 ;  /* 0x000000040504723e */ /* 0x000fe200000000ff */
[----:B------:R-:W-:Y:S01]  /*87c0*/  FMUL R0, R47, R10 ;  /* 0x0000000a2f007220 */ /* 0x000fe20000400000 */
[----:B------:R-:W-:Y:S01]  /*87d0*/  F2FP.F16.F32.PACK_AB R5, R7, R6 ;  /* 0x000000060705723e */ /* 0x000fe200000000ff */
[C---:B------:R-:W-:Y:S01]  /*87e0*/  FFMA R8, R49.reuse, R50, R8 ;  /* 0x0000003231087223 */ /* 0x040fe20000000008 */
[C---:B------:R-:W-:Y:S01]  /*87f0*/  FFMA R9, R49.reuse, R51, R9 ;  /* 0x0000003331097223 */ /* 0x040fe20000000009 */
[----:B------:R-:W-:Y:S01]  /*8800*/  FFMA R0, R49, R52, R0 ;  /* 0x0000003431007223 */ /* 0x000fe20000000000 */
[C---:B------:R-:W-:Y:S01]  /*8810*/  FMUL R2, R47.reuse, R11 ;  /* 0x0000000b2f027220 */ /* 0x040fe20000400000 */
[C---:B------:R-:W-:Y:S01]  /*8820*/  FMUL R3, R47.reuse, R12 ;  /* 0x0000000c2f037220 */ /* 0x040fe20000400000 */
[----:B------:R-:W-:Y:S01]  /*8830*/  FMUL R10, R47, R13 ;  /* 0x0000000d2f0a7220 */ /* 0x000fe20000400000 */
[----:B------:R-:W-:Y:S01]  /*8840*/  F2FP.F16.F32.PACK_AB R6, R9, R8 ;  /* 0x000000080906723e */ /* 0x000fe200000000ff */
[C---:B------:R-:W-:Y:S01]  /*8850*/  FFMA R2, R49.reuse, R53, R2 ;  /* 0x0000003531027223 */ /* 0x040fe20000000002 */
[C---:B------:R-:W-:Y:S01]  /*8860*/  FFMA R3, R49.reuse, R54, R3 ;  /* 0x0000003631037223 */ /* 0x040fe20000000003 */
[----:B------:R-:W-:Y:S01]  /*8870*/  FFMA R10, R49, R55, R10 ;  /* 0x00000037310a7223 */ /* 0x000fe2000000000a */
[C---:B------:R-:W-:Y:S01]  /*8880*/  FMUL R11, R47.reuse, R14 ;  /* 0x0000000e2f0b7220 */ /* 0x040fe20000400000 */
        /* <DEDUP_REMOVED lines=8> */
[----:B------:R-:W-:Y:S01]  /*8910*/  F2FP.F16.F32.PACK_AB R7, R2, R0 ;  /* 0x000000000207723e */ /* 0x000fe200000000ff */
[----:B------:R-:W-:Y:S01]  /*8920*/  FFMA R12, R49, R58, R12 ;  /* 0x0000003a310c7223 */ /* 0x000fe2000000000c */
[----:B------:R-:W-:Y:S02]  /*8930*/  HADD2.F32 R63, -RZ, R68.H1_H1 ;  /* 0x30000044ff3f7230 */ /* 0x000fe40000004100 */
[----:B------:R-:W-:Y:S01]  /*8940*/  FMUL R16, R47, R20 ;  /* 0x000000142f107220 */ /* 0x000fe20000400000 */
[----:B------:R-:W-:Y:S01]  /*8950*/  FFMA R13, R49, R59, R13 ;  /* 0x0000003b310d7223 */ /* 0x000fe2000000000d */
[----:B------:R1:W-:Y:S01]  /*8960*/  STS.128 [R100+0x6000], R4 ;  /* 0x0060000464007388 */ /* 0x0003e20000000c00 */
[--C-:B------:R-:W-:Y:S02]  /*8970*/  HADD2.F32 R64, -RZ, R69.reuse.H0_H0 ;  /* 0x20000045ff407230 */ /* 0x100fe40000004100 */
[----:B------:R-:W-:Y:S01]  /*8980*/  FMUL R17, R47, R21 ;  /* 0x000000152f117220 */ /* 0x000fe20000400000 */
[----:B------:R-:W-:Y:S01]  /*8990*/  FFMA R14, R49, R60, R14 ;  /* 0x0000003c310e7223 */ /* 0x000fe2000000000e */
[----:B------:R-:W-:Y:S02]  /*89a0*/  HADD2.F32 R65, -RZ, R69.H1_H1 ;  /* 0x30000045ff417230 */ /* 0x000fe40000004100 */
[----:B------:R-:W-:Y:S01]  /*89b0*/  FMUL R18, R47, R22 ;  /* 0x000000162f127220 */ /* 0x000fe20000400000 */
[----:B------:R-:W-:Y:S01]  /*89c0*/  FFMA R19, R49, R61, R19 ;  /* 0x0000003d31137223 */ /* 0x000fe20000000013 */
        /* <DEDUP_REMOVED lines=11> */
[----:B------:R-:W-:Y:S01]  /*8a80*/  F2FP.F16.F32.PACK_AB R8, R10, R3 ;  /* 0x000000030a08723e */ /* 0x000fe200000000ff */
[----:B------:R-:W-:Y:S01]  /*8a90*/  FFMA R23, R49, R65, R23 ;  /* 0x0000004131177223 */ /* 0x000fe20000000017 */
[----:B------:R-:W-:Y:S01]  /*8aa0*/  F2FP.F16.F32.PACK_AB R9, R15, R11 ;  /* 0x0000000b0f09723e */ /* 0x000fe200000000ff */
[--C-:B------:R-:W-:Y:S02]  /*8ab0*/  HADD2.F32 R70, -RZ, R76.reuse.H0_H0 ;  /* 0x2000004cff467230 */ /* 0x100fe40000004100 */
[----:B------:R-:W-:Y:S01]  /*8ac0*/  FMUL R27, R47, R27 ;  /* 0x0000001b2f1b7220 */ /* 0x000fe20000400000 */
[----:B------:R-:W-:Y:S01]  /*8ad0*/  F2FP.F16.F32.PACK_AB R10, R13, R12 ;  /* 0x0000000c0d0a723e */ /* 0x000fe200000000ff */
[----:B------:R-:W-:Y:S01]  /*8ae0*/  FFMA R20, R49, R66, R20 ;  /* 0x0000004231147223 */ /* 0x000fe20000000014 */
[----:B------:R-:W-:Y:S01]  /*8af0*/  F2FP.F16.F32.PACK_AB R11, R19, R14 ;  /* 0x0000000e130b723e */ /* 0x000fe200000000ff */
[----:B------:R-:W-:Y:S02]  /*8b00*/  HADD2.F32 R71, -RZ, R76.H1_H1 ;  /* 0x3000004cff477230 */ /* 0x000fe40000004100 */
[----:B------:R-:W-:Y:S01]  /*8b10*/  FMUL R24, R47, R28 ;  /* 0x0000001c2f187220 */ /* 0x000fe20000400000 */
[----:B------:R-:W-:Y:S01]  /*8b20*/  FFMA R21, R49, R67, R21 ;  /* 0x0000004331157223 */ /* 0x000fe20000000015 */
[--C-:B------:R-:W-:Y:S01]  /*8b30*/  HADD2.F32 R72, -RZ, R77.reuse.H0_H0 ;  /* 0x2000004dff487230 */ /* 0x100fe20000004100 */
[----:B------:R1:W-:Y:S01]  /*8b40*/  STS.128 [R105+0x6010], R8 ;  /* 0x0060100869007388 */ /* 0x0003e20000000c00 */
        /* <DEDUP_REMOVED lines=50> */
.L_x_118:
[----:B------:R-:W-:Y:S05]  /*8e70*/  BSYNC.RECONVERGENT B0 ;  /* 0x0000000000007941 */ /* 0x000fea0003800200 */
.L_x_117:
[----:B------:R-:W-:Y:S01]  /*8e80*/  BAR.SYNC.DEFER_BLOCKING 0x1, 0x80 ;  /* 0x0042000000007b1d */ /* 0x000fe20000010000 */
[----:B------:R-:W-:Y:S01]  /*8e90*/  UISETP.NE.AND UP0, UPT, UR52, -0x4, UPT ;  /* 0xfffffffc3400788c */ /* 0x000fe2000bf05270 */
[----:B------:R-:W-:Y:S08]  /*8ea0*/  IADD3 R45, PT, PT, R45, 0x1, RZ ;  /* 0x000000012d2d7810 */ /* 0x000ff00007ffe0ff */
[----:B------:R-:W-:Y:S05]  /*8eb0*/  BRA.U !UP0, `(.L_x_119) ;  /* 0x0000000108247547 */ /* 0x000fea000b800000 */
[----:B------:R-:W-:Y:S01]  /*8ec0*/  ISETP.NE.AND P0, PT, R111, RZ, PT ;  /* 0x000000ff6f00720c */ /* 0x000fe20003f05270 */
[----:B------:R-:W-:Y:S01]  /*8ed0*/  IMAD.U32 R0, RZ, RZ, UR56 ;  /* 0x00000038ff007e24 */ /* 0x000fe2000f8e00ff */
[----:B------:R-:W-:Y:S04]  /*8ee0*/  UIADD3 UR56, UPT, UPT, UR56, 0x1, URZ ;  /* 0x0000000138387890 */ /* 0x000fe8000fffe0ff */
[----:B------:R-:W-:Y:S04]  /*8ef0*/  UISETP.NE.AND UP0, UPT, UR56, 0x4, UPT ;  /* 0x000000043800788c */ /* 0x000fe8000bf05270 */
[----:B------:R-:W-:Y:S03]  /*8f00*/  USEL UR56, UR56, URZ, UP0 ;  /* 0x000000ff38387287 */ /* 0x000fe60008000000 */
[----:B------:R-:W-:Y:S05]  /*8f10*/  @P0 LEA R0, R0, UR50, 0x3 ;  /* 0x0000003200000c11 */ /* 0x000fea000f8e18ff */
[----:B------:R-:W-:Y:S05]  /*8f20*/  @P0 VIADD R0, R0, 0x80 ;  /* 0x0000008000000836 */ /* 0x000fea0000000000 */
[----:B------:R-:W-:Y:S04]  /*8f30*/  @P0 PRMT R0, R113, 0x654, R0 ;  /* 0x0000065471000816 */ /* 0x000fe80000000000 */
[----:B------:R2:W-:Y:S03]  /*8f40*/  @P0 SYNCS.ARRIVE.TRANS64.RED.A1T0 RZ, [R0+URZ], RZ ;  /* 0x000000ff00ff09a7 */ /* 0x0005e600081004ff */
.L_x_119:
[----:B------:R-:W-:Y:S01]  /*8f50*/  ISETP.NE.AND P1, PT, R106, RZ, PT ;  /* 0x000000ff6a00720c */ /* 0x000fe20003f25270 */
[----:B------:R-:W-:Y:S01]  /*8f60*/  UIADD3 UR52, UPT, UPT, UR52, 0x4, URZ ;  /* 0x0000000434347890 */ /* 0x000fe2000fffe0ff */
[----:B------:R-:W-:Y:S01]  /*8f70*/  ISETP.NE.AND P0, PT, R45, 0x2, PT ;  /* 0x000000022d00780c */ /* 0x000fe20003f05270 */
[----:B------:R-:W-:Y:S01]  /*8f80*/  UMOV UR57, UR51 ;  /* 0x0000003300397c82 */ /* 0x000fe20008000000 */
[----:B------:R-:W-:Y:S01]  /*8f90*/  LOP3.LUT R97, R97, 0x1, RZ, 0x3c, !PT ;  /* 0x0000000161617812 */ /* 0x000fe200078e3cff */
[----:B------:R-:W-:Y:S01]  /*8fa0*/  IMAD.IADD R14, R43, 0x1, R90 ;  /* 0x000000012b0e7824 */ /* 0x000fe200078e025a */
[----:B--2---:R-:W-:Y:S01]  /*8fb0*/  SEL R0, RZ, 0x1, P0 ;  /* 0x00000001ff007807 */ /* 0x004fe20000000000 */
[----:B-1----:R-:W-:Y:S01]  /*8fc0*/  IMAD.IADD R17, R44, 0x1, R91 ;  /* 0x000000012c117824 */ /* 0x002fe200078e025b */
[----:B------:R-:W-:Y:S02]  /*8fd0*/  SEL R45, R45, RZ, P0 ;  /* 0x000000ff2d2d7207 */ /* 0x000fe40000000000 */
[----:B------:R-:W-:Y:S03]  /*8fe0*/  LOP3.LUT R98, R98, R0, RZ, 0x3c, !PT ;  /* 0x0000000062627212 */ /* 0x000fe600078e3cff */
[----:B------:R-:W-:Y:S05]  /*8ff0*/  @P1 BRA `(.L_x_120) ;  /* 0xffffffc000241947 */ /* 0x000fea000383ffff */
[----:B------:R-:W-:-:S09]  /*9000*/  UISETP.NE.AND UP0, UPT, UR53, URZ, UPT ;  /* 0x000000ff3500728c */ /* 0x000fd2000bf05270 */
[----:B------:R-:W-:Y:S05]  /*9010*/  BRA.U !UP0, `(.L_x_121) ;  /* 0x0000000108487547 */ /* 0x000fea000b800000 */
[----:B------:R-:W1:Y:S02]  /*9020*/  LDCU.64 UR4, c[0x0][0x890] ;  /* 0x00011200ff0477ac */ /* 0x000e640008000a00 */
[----:B-1----:R-:W-:-:S04]  /*9030*/  UISETP.NE.U32.AND UP0, UPT, UR4, URZ, UPT ;  /* 0x000000ff0400728c */ /* 0x002fc8000bf05070 */
[----:B------:R-:W-:-:S09]  /*9040*/  UISETP.NE.AND.EX UP0, UPT, UR5, URZ, UPT, UP0 ;  /* 0x000000ff0500728c */ /* 0x000fd2000bf05300 */
[----:B------:R-:W-:Y:S05]  /*9050*/  BRA.U UP0, `(.L_x_122) ;  /* 0x00000001000c7547 */ /* 0x000fea000b800000 */
[----:B------:R-:W-:-:S13]  /*9060*/  FSETP.NEU.AND P0, PT, R49, RZ, PT ;  /* 0x000000ff3100720b */ /* 0x000fda0003f0d000 */
[----:B------:R-:W-:Y:S05]  /*9070*/  @!P0 EXIT ;  /* 0x000000000000894d */ /* 0x000fea0003800000 */
[----:B------:R-:W-:Y:S05]  /*9080*/  BRA `(.L_x_121) ;  /* 0x00000000002c7947 */ /* 0x000fea0003800000 */
.L_x_122:
[----:B------:R-:W-:Y:S01]  /*9090*/  ISETP.NE.AND P0, PT, R110, RZ, PT ;  /* 0x000000ff6e00720c */ /* 0x000fe20003f05270 */
[----:B------:R-:W-:-:S12]  /*90a0*/  BSSY.RECONVERGENT B0, `(.L_x_121) ;  /* 0x0000009000007945 */ /* 0x000fd80003800200 */
[----:B------:R-:W-:Y:S05]  /*90b0*/  @P0 BRA `(.L_x_123) ;  /* 0x0000000000140947 */ /* 0x000fea0003800000 */
[----:B------:R-:W1:Y:S02]  /*90c0*/  LDCU.64 UR4, c[0x0][0x888] ;  /* 0x00011100ff0477ac */ /* 0x000e640008000a00 */
[----:B-1----:R-:W-:-:S04]  /*90d0*/  ISETP.NE.U32.AND P0, PT, RZ, UR4, PT ;  /* 0x00000004ff007c0c */ /* 0x002fc8000bf05070 */
[----:B------:R-:W-:-:S13]  /*90e0*/  ISETP.NE.AND.EX P0, PT, RZ, UR5, PT, P0 ;  /* 0x00000005ff007c0c */ /* 0x000fda000bf05300 */
[----:B------:R-:W-:Y:S05]  /*90f0*/  @!P0 EXIT ;  /* 0x000000000000894d */ /* 0x000fea0003800000 */
[----:B------:R-:W-:Y:S05]  /*9100*/  BRA `(.L_x_124) ;  /* 0x0000000000087947 */ /* 0x000fea0003800000 */
.L_x_123:
[----:B------:R-:W-:-:S13]  /*9110*/  FSETP.NEU.AND P0, PT, R49, RZ, PT ;  /* 0x000000ff3100720b */ /* 0x000fda0003f0d000 */
[----:B------:R-:W-:Y:S05]  /*9120*/  @!P0 EXIT ;  /* 0x000000000000894d */ /* 0x000fea0003800000 */
.L_x_124:
[----:B------:R-:W-:Y:S05]  /*9130*/  BSYNC.RECONVERGENT B0 ;  /* 0x0000000000007941 */ /* 0x000fea0003800200 */
.L_x_121:
[----:B------:R-:W-:Y:S01]  /*9140*/  ULEA UR4, UR56, UR50, 0x3 ;  /* 0x0000003238047291 */ /* 0x000fe2000f8e18ff */
[----:B------:R-:W-:-:S04]  /*9150*/  DEPBAR.LE SB0, 0x0 ;  /* 0x000080000000791a */ /* 0x000fc80000000000 */
[----:B------:R-:W-:-:S04]  /*9160*/  UIADD3 UR4, UPT, UPT, UR4, 0x80, URZ ;  /* 0x0000008004047890 */ /* 0x000fc8000fffe0ff */
[----:B------:R-:W-:-:S09]  /*9170*/  UPRMT UR4, UR45, 0x654, UR4 ;  /* 0x000006542d047896 */ /* 0x000fd20008000004 */
[----:B------:R-:W-:Y:S01]  /*9180*/  SYNCS.ARRIVE.TRANS64.RED.A1T0 RZ, [UR4], RZ ;  /* 0x000000ffffff79a7 */ /* 0x000fe20008100404 */
[----:B------:R-:W-:Y:S05]  /*9190*/  EXIT ;  /* 0x000000000000794d */ /* 0x000fea0003800000 */
.L_x_19:
[----:B------:R-:W-:Y:S07]  /*91a0*/  MOV R2, UR17 ;  /* 0x0000001100027c02 */ /* 0x000fee0008000f00 */
.L_x_125:
[----:B-1----:R1:W2:Y:S02]  /*91b0*/  SYNCS.PHASECHK.TRANS64.TRYWAIT P1, [R2+URZ+0x30], R4 ;  /* 0x00003004020075a7 */ /* 0x0022a400080211ff */
[----:B--2---:R-:W-:Y:S05]  /*91c0*/  @!P1 NANOSLEEP.SYNCS 0x989680 ;  /* 0x009896800000995d */ /* 0x004fea0003900000 */
[----:B------:R-:W2:Y:S02]  /*91d0*/  @!P1 SYNCS.PHASECHK.TRANS64 P1, [R2+URZ+0x30], R4 ;  /* 0x00003004020095a7 */ /* 0x000ea400080210ff */
[----:B--2---:R-:W-:Y:S05]  /*91e0*/  @!P1 BRA `(.L_x_125) ;  /* 0xfffffffc00f09947 */ /* 0x004fea000383ffff */
[----:B------:R-:W-:Y:S05]  /*91f0*/  BRA `(.L_x_18) ;  /* 0xffffff84007c7947 */ /* 0x000fea000383ffff */
.L_x_25:
[----:B------:R-:W-:Y:S07]  /*9200*/  MOV R2, UR25 ;  /* 0x0000001900027c02 */ /* 0x000fee0008000f00 */
.L_x_126:
[----:B-1----:R1:W2:Y:S02]  /*9210*/  SYNCS.PHASECHK.TRANS64.TRYWAIT P0, [R2+URZ+0x30], R4 ;  /* 0x00003004020075a7 */ /* 0x0022a400080011ff */
[----:B--2---:R-:W-:Y:S05]  /*9220*/  @!P0 NANOSLEEP.SYNCS 0x989680 ;  /* 0x009896800000895d */ /* 0x004fea0003900000 */
[----:B------:R-:W2:Y:S02]  /*9230*/  @!P0 SYNCS.PHASECHK.TRANS64 P0, [R2+URZ+0x30], R4 ;  /* 0x00003004020085a7 */ /* 0x000ea400080010ff */
[----:B--2---:R-:W-:Y:S05]  /*9240*/  @!P0 BRA `(.L_x_126) ;  /* 0xfffffffc00f08947 */ /* 0x004fea000383ffff */
[----:B------:R-:W-:Y:S05]  /*9250*/  BRA `(.L_x_24) ;  /* 0xffffff8800fc7947 */ /* 0x000fea000383ffff */
.L_x_29:
[----:B-1----:R-:W-:-:S07]  /*9260*/  MOV R2, UR22 ;  /* 0x0000001600027c02 */ /* 0x002fce0008000f00 */
.L_x_127:
[----:B-1----:R1:W2:Y:S02]  /*9270*/  SYNCS.PHASECHK.TRANS64.TRYWAIT P0, [R2+URZ+0xb0], R3 ;  /* 0x0000b003020075a7 */ /* 0x0022a400080011ff */
[----:B--2---:R-:W-:Y:S05]  /*9280*/  @!P0 NANOSLEEP.SYNCS 0x989680 ;  /* 0x009896800000895d */ /* 0x004fea0003900000 */
[----:B------:R-:W2:Y:S02]  /*9290*/  @!P0 SYNCS.PHASECHK.TRANS64 P0, [R2+URZ+0xb0], R3 ;  /* 0x0000b003020085a7 */ /* 0x000ea400080010ff */
[----:B--2---:R-:W-:Y:S05]  /*92a0*/  @!P0 BRA `(.L_x_127) ;  /* 0xfffffffc00f08947 */ /* 0x004fea000383ffff */
[----:B------:R-:W-:Y:S05]  /*92b0*/  BRA `(.L_x_128) ;  /* 0xffffff8c00d47947 */ /* 0x000fea000383ffff */
.L_x_33:
[----:B------:R-:W-:-:S07]  /*92c0*/  MOV R0, UR4 ;  /* 0x0000000400007c02 */ /* 0x000fce0008000f00 */
.L_x_129:
[----:B-1----:R1:W2:Y:S02]  /*92d0*/  SYNCS.PHASECHK.TRANS64.TRYWAIT P0, [R0+URZ], R2 ;  /* 0x00000002000075a7 */ /* 0x0022a400080011ff */
[----:B--2---:R-:W-:Y:S05]  /*92e0*/  @!P0 NANOSLEEP.SYNCS 0x989680 ;  /* 0x009896800000895d */ /* 0x004fea0003900000 */
[----:B------:R-:W2:Y:S02]  /*92f0*/  @!P0 SYNCS.PHASECHK.TRANS64 P0, [R0+URZ], R2 ;  /* 0x00000002000085a7 */ /* 0x000ea400080010ff */
[----:B--2---:R-:W-:Y:S05]  /*9300*/  @!P0 BRA `(.L_x_129) ;  /* 0xfffffffc00f08947 */ /* 0x004fea000383ffff */
[----:B------:R-:W-:Y:S05]  /*9310*/  BRA `(.L_x_130) ;  /* 0xffffff94002c7947 */ /* 0x000fea000383ffff */
.L_x_34:
[----:B------:R-:W-:-:S07]  /*9320*/  MOV R0, UR4 ;  /* 0x0000000400007c02 */ /* 0x000fce0008000f00 */
.L_x_131:
[----:B-1----:R1:W2:Y:S02]  /*9330*/  SYNCS.PHASECHK.TRANS64.TRYWAIT P0, [R0+URZ], R2 ;  /* 0x00000002000075a7 */ /* 0x0022a400080011ff */
[----:B--2---:R-:W-:Y:S05]  /*9340*/  @!P0 NANOSLEEP.SYNCS 0x989680 ;  /* 0x009896800000895d */ /* 0x004fea0003900000 */
[----:B------:R-:W2:Y:S02]  /*9350*/  @!P0 SYNCS.PHASECHK.TRANS64 P0, [R0+URZ], R2 ;  /* 0x00000002000085a7 */ /* 0x000ea400080010ff */
[----:B--2---:R-:W-:Y:S05]  /*9360*/  @!P0 BRA `(.L_x_131) ;  /* 0xfffffffc00f08947 */ /* 0x004fea000383ffff */
[----:B------:R-:W-:Y:S05]  /*9370*/  BRA `(.L_x_132) ;  /* 0xffffff94003c7947 */ /* 0x000fea000383ffff */
.L_x_35:
[----:B------:R-:W-:-:S07]  /*9380*/  MOV R0, UR4 ;  /* 0x0000000400007c02 */ /* 0x000fce0008000f00 */
.L_x_133:
[----:B-1----:R1:W2:Y:S02]  /*9390*/  SYNCS.PHASECHK.TRANS64.TRYWAIT P0, [R0+URZ], R2 ;  /* 0x00000002000075a7 */ /* 0x0022a400080011ff */
[----:B--2---:R-:W-:Y:S05]  /*93a0*/  @!P0 NANOSLEEP.SYNCS 0x989680 ;  /* 0x009896800000895d */ /* 0x004fea0003900000 */
[----:B------:R-:W2:Y:S02]  /*93b0*/  @!P0 SYNCS.PHASECHK.TRANS64 P0, [R0+URZ], R2 ;  /* 0x00000002000085a7 */ /* 0x000ea400080010ff */
[----:B--2---:R-:W-:Y:S05]  /*93c0*/  @!P0 BRA `(.L_x_133) ;  /* 0xfffffffc00f08947 */ /* 0x004fea000383ffff */
[----:B------:R-:W-:Y:S05]  /*93d0*/  BRA `(.L_x_134) ;  /* 0xffffff94004c7947 */ /* 0x000fea000383ffff */
.L_x_36:
[----:B------:R-:W-:-:S07]  /*93e0*/  MOV R0, UR4 ;  /* 0x0000000400007c02 */ /* 0x000fce0008000f00 */
.L_x_135:
[----:B-1----:R1:W2:Y:S02]  /*93f0*/  SYNCS.PHASECHK.TRANS64.TRYWAIT P0, [R0+URZ], R2 ;  /* 0x00000002000075a7 */ /* 0x0022a400080011ff */
[----:B--2---:R-:W-:Y:S05]  /*9400*/  @!P0 NANOSLEEP.SYNCS 0x989680 ;  /* 0x009896800000895d */ /* 0x004fea0003900000 */
[----:B------:R-:W2:Y:S02]  /*9410*/  @!P0 SYNCS.PHASECHK.TRANS64 P0, [R0+URZ], R2 ;  /* 0x00000002000085a7 */ /* 0x000ea400080010ff */
[----:B--2---:R-:W-:Y:S05]  /*9420*/  @!P0 BRA `(.L_x_135) ;  /* 0xfffffffc00f08947 */ /* 0x004fea000383ffff */
[----:B------:R-:W-:Y:S05]  /*9430*/  BRA `(.L_x_136) ;  /* 0xffffff94005c7947 */ /* 0x000fea000383ffff */
.L_x_37:
[----:B------:R-:W-:-:S07]  /*9440*/  MOV R0, UR4 ;  /* 0x0000000400007c02 */ /* 0x000fce0008000f00 */
.L_x_137:
[----:B-1----:R1:W2:Y:S02]  /*9450*/  SYNCS.PHASECHK.TRANS64.TRYWAIT P0, [R0+URZ], R2 ;  /* 0x00000002000075a7 */ /* 0x0022a400080011ff */
[----:B--2---:R-:W-:Y:S05]  /*9460*/  @!P0 NANOSLEEP.SYNCS 0x989680 ;  /* 0x009896800000895d */ /* 0x004fea0003900000 */
[----:B------:R-:W2:Y:S02]  /*9470*/  @!P0 SYNCS.PHASECHK.TRANS64 P0, [R0+URZ], R2 ;  /* 0x00000002000085a7 */ /* 0x000ea400080010ff */
[----:B--2---:R-:W-:Y:S05]  /*9480*/  @!P0 BRA `(.L_x_137) ;  /* 0xfffffffc00f08947 */ /* 0x004fea000383ffff */
[----:B------:R-:W-:Y:S05]  /*9490*/  BRA `(.L_x_138) ;  /* 0xffffff94006c7947 */ /* 0x000fea000383ffff */
.L_x_40:
[----:B------:R-:W-:-:S07]  /*94a0*/  MOV R4, UR45 ;  /* 0x0000002d00047c02 */ /* 0x000fce0008000f00 */
.L_x_139:
[----:B-1----:R1:W2:Y:S02]  /*94b0*/  SYNCS.PHASECHK.TRANS64.TRYWAIT P1, [R4+URZ+0xb8], R6 ;  /* 0x0000b806040075a7 */ /* 0x0022a400080211ff */
[----:B--2---:R-:W-:Y:S05]  /*94c0*/  @!P1 NANOSLEEP.SYNCS 0x989680 ;  /* 0x009896800000995d */ /* 0x004fea0003900000 */
[----:B------:R-:W2:Y:S02]  /*94d0*/  @!P1 SYNCS.PHASECHK.TRANS64 P1, [R4+URZ+0xb8], R6 ;  /* 0x0000b806040095a7 */ /* 0x000ea400080210ff */
[----:B--2---:R-:W-:Y:S05]  /*94e0*/  @!P1 BRA `(.L_x_139) ;  /* 0xfffffffc00f09947 */ /* 0x004fea000383ffff */
[----:B------:R-:W-:Y:S05]  /*94f0*/  BRA `(.L_x_140) ;  /* 0xffffff9400d47947 */ /* 0x000fea000383ffff */
.L_x_41:
[----:B-1----:R-:W-:-:S07]  /*9500*/  MOV R4, UR45 ;  /* 0x0000002d00047c02 */ /* 0x002fce0008000f00 */
.L_x_141:
[----:B-1----:R1:W2:Y:S02]  /*9510*/  SYNCS.PHASECHK.TRANS64.TRYWAIT P1, [R4+URZ+0xb0], R5 ;  /* 0x0000b005040075a7 */ /* 0x0022a400080211ff */
[----:B--2---:R-:W-:Y:S05]  /*9520*/  @!P1 NANOSLEEP.SYNCS 0x989680 ;  /* 0x009896800000995d */ /* 0x004fea0003900000 */
[----:B------:R-:W2:Y:S02]  /*9530*/  @!P1 SYNCS.PHASECHK.TRANS64 P1, [R4+URZ+0xb0], R5 ;  /* 0x0000b005040095a7 */ /* 0x000ea400080210ff */
[----:B--2---:R-:W-:Y:S05]  /*9540*/  @!P1 BRA `(.L_x_141) ;  /* 0xfffffffc00f09947 */ /* 0x004fea000383ffff */
[----:B------:R-:W-:Y:S05]  /*9550*/  BRA `(.L_x_142) ;  /* 0xffffff9400dc7947 */ /* 0x000fea000383ffff */
.L_x_49:
[----:B------:R-:W-:-:S07]  /*9560*/  MOV R0, UR6 ;  /* 0x0000000600007c02 */ /* 0x000fce0008000f00 */
.L_x_143:
[----:B-1----:R1:W2:Y:S02]  /*9570*/  SYNCS.PHASECHK.TRANS64.TRYWAIT P0, [R0+URZ+0xb0], R4 ;  /* 0x0000b004000075a7 */ /* 0x0022a400080011ff */
[----:B--2---:R-:W-:Y:S05]  /*9580*/  @!P0 NANOSLEEP.SYNCS 0x989680 ;  /* 0x009896800000895d */ /* 0x004fea0003900000 */
[----:B------:R-:W2:Y:S02]  /*9590*/  @!P0 SYNCS.PHASECHK.TRANS64 P0, [R0+URZ+0xb0], R4 ;  /* 0x0000b004000085a7 */ /* 0x000ea400080010ff */
[----:B--2---:R-:W-:Y:S05]  /*95a0*/  @!P0 BRA `(.L_x_143) ;  /* 0xfffffffc00f08947 */ /* 0x004fea000383ffff */
[----:B------:R-:W-:Y:S05]  /*95b0*/  BRA `(.L_x_144) ;  /* 0xffffff9c00607947 */ /* 0x000fea000383ffff */
.L_x_50:
[----:B------:R-:W-:-:S07]  /*95c0*/  MOV R4, UR8 ;  /* 0x0000000800047c02 */ /* 0x000fce0008000f00 */
.L_x_145:
[----:B-1----:R1:W2:Y:S02]  /*95d0*/  SYNCS.PHASECHK.TRANS64.TRYWAIT P0, [R4+URZ+0xd0], R0 ;  /* 0x0000d000040075a7 */ /* 0x0022a400080011ff */
[----:B--2---:R-:W-:Y:S05]  /*95e0*/  @!P0 NANOSLEEP.SYNCS 0x989680 ;  /* 0x009896800000895d */ /* 0x004fea0003900000 */
[----:B------:R-:W2:Y:S02]  /*95f0*/  @!P0 SYNCS.PHASECHK.TRANS64 P0, [R4+URZ+0xd0], R0 ;  /* 0x0000d000040085a7 */ /* 0x000ea400080010ff */
[----:B--2---:R-:W-:Y:S05]  /*9600*/  @!P0 BRA `(.L_x_145) ;  /* 0xfffffffc00f08947 */ /* 0x004fea000383ffff */
[----:B------:R-:W-:Y:S05]  /*9610*/  BRA `(.L_x_146) ;  /* 0xffffff9c007c7947 */ /* 0x000fea000383ffff */
.L_x_53:
[----:B-1----:R-:W-:Y:S07]  /*9620*/  MOV R0, UR7 ;  /* 0x0000000700007c02 */ /* 0x002fee0008000f00 */
.L_x_147:
[----:B-1----:R1:W2:Y:S02]  /*9630*/  SYNCS.PHASECHK.TRANS64.TRYWAIT P0, [R0+URZ], R5 ;  /* 0x00000005000075a7 */ /* 0x0022a400080011ff */
[----:B--2---:R-:W-:Y:S05]  /*9640*/  @!P0 NANOSLEEP.SYNCS 0x989680 ;  /* 0x009896800000895d */ /* 0x004fea0003900000 */
[----:B------:R-:W2:Y:S02]  /*9650*/  @!P0 SYNCS.PHASECHK.TRANS64 P0, [R0+URZ], R5 ;  /* 0x00000005000085a7 */ /* 0x000ea400080010ff */
[----:B--2---:R-:W-:Y:S05]  /*9660*/  @!P0 BRA `(.L_x_147) ;  /* 0xfffffffc00f08947 */ /* 0x004fea000383ffff */
[----:B------:R-:W-:Y:S05]  /*9670*/  BRA `(.L_x_52) ;  /* 0xffffff9c00a07947 */ /* 0x000fea000383ffff */
.L_x_56:
[----:B------:R-:W-:-:S07]  /*9680*/  MOV R0, UR5 ;  /* 0x0000000500007c02 */ /* 0x000fce0008000f00 */
.L_x_148:
[----:B-1----:R1:W3:Y:S02]  /*9690*/  SYNCS.PHASECHK.TRANS64.TRYWAIT P0, [R0+URZ], R2 ;  /* 0x00000002000075a7 */ /* 0x0022e400080011ff */
[----:B---3--:R-:W-:Y:S05]  /*96a0*/  @!P0 NANOSLEEP.SYNCS 0x989680 ;  /* 0x009896800000895d */ /* 0x008fea0003900000 */
[----:B------:R-:W3:Y:S02]  /*96b0*/  @!P0 SYNCS.PHASECHK.TRANS64 P0, [R0+URZ], R2 ;  /* 0x00000002000085a7 */ /* 0x000ee400080010ff */
[----:B---3--:R-:W-:Y:S05]  /*96c0*/  @!P0 BRA `(.L_x_148) ;  /* 0xfffffffc00f08947 */ /* 0x008fea000383ffff */
[----:B------:R-:W-:Y:S05]  /*96d0*/  BRA `(.L_x_149) ;  /* 0xffffffa000947947 */ /* 0x000fea000383ffff */
.L_x_57:
[----:B------:R-:W-:-:S07]  /*96e0*/  MOV R0, UR7 ;  /* 0x0000000700007c02 */ /* 0x000fce0008000f00 */
.L_x_150:
[----:B-1----:R1:W3:Y:S02]  /*96f0*/  SYNCS.PHASECHK.TRANS64.TRYWAIT P0, [R0+URZ], R2 ;  /* 0x00000002000075a7 */ /* 0x0022e400080011ff */
[----:B---3--:R-:W-:Y:S05]  /*9700*/  @!P0 NANOSLEEP.SYNCS 0x989680 ;  /* 0x009896800000895d */ /* 0x008fea0003900000 */
[----:B------:R-:W3:Y:S02]  /*9710*/  @!P0 SYNCS.PHASECHK.TRANS64 P0, [R0+URZ], R2 ;  /* 0x00000002000085a7 */ /* 0x000ee400080010ff */
[----:B---3--:R-:W-:Y:S05]  /*9720*/  @!P0 BRA `(.L_x_150) ;  /* 0xfffffffc00f08947 */ /* 0x008fea000383ffff */
[----:B------:R-:W-:Y:S05]  /*9730*/  BRA `(.L_x_151) ;  /* 0xffffffa000a07947 */ /* 0x000fea000383ffff */
.L_x_62:
[----:B------:R-:W-:Y:S07]  /*9740*/  MOV R0, UR22 ;  /* 0x0000001600007c02 */ /* 0x000fee0008000f00 */
.L_x_152:
[----:B--2---:R2:W3:Y:S02]  /*9750*/  SYNCS.PHASECHK.TRANS64.TRYWAIT P0, [R0+URZ+0xb0], R2 ;  /* 0x0000b002000075a7 */ /* 0x0044e400080011ff */
[----:B---3--:R-:W-:Y:S05]  /*9760*/  @!P0 NANOSLEEP.SYNCS 0x989680 ;  /* 0x009896800000895d */ /* 0x008fea0003900000 */
[----:B------:R-:W3:Y:S02]  /*9770*/  @!P0 SYNCS.PHASECHK.TRANS64 P0, [R0+URZ+0xb0], R2 ;  /* 0x0000b002000085a7 */ /* 0x000ee400080010ff */
[----:B---3--:R-:W-:Y:S05]  /*9780*/  @!P0 BRA `(.L_x_152) ;  /* 0xfffffffc00f08947 */ /* 0x008fea000383ffff */
[----:B------:R-:W-:Y:S05]  /*9790*/  BRA `(.L_x_153) ;  /* 0xffffffa400d07947 */ /* 0x000fea000383ffff */
.L_x_65:
[----:B------:R-:W-:Y:S07]  /*97a0*/  MOV R0, UR22 ;  /* 0x0000001600007c02 */ /* 0x000fee0008000f00 */
.L_x_154:
[----:B-1----:R1:W2:Y:S02]  /*97b0*/  SYNCS.PHASECHK.TRANS64.TRYWAIT P0, [R0+URZ+0xa8], R2 ;  /* 0x0000a802000075a7 */ /* 0x0022a400080011ff */
[----:B--2---:R-:W-:Y:S05]  /*97c0*/  @!P0 NANOSLEEP.SYNCS 0x989680 ;  /* 0x009896800000895d */ /* 0x004fea0003900000 */
[----:B------:R-:W2:Y:S02]  /*97d0*/  @!P0 SYNCS.PHASECHK.TRANS64 P0, [R0+URZ+0xa8], R2 ;  /* 0x0000a802000085a7 */ /* 0x000ea400080010ff */
[----:B--2---:R-:W-:Y:S05]  /*97e0*/  @!P0 BRA `(.L_x_154) ;  /* 0xfffffffc00f08947 */ /* 0x004fea000383ffff */
[----:B------:R-:W-:Y:S05]  /*97f0*/  BRA `(.L_x_64) ;  /* 0xffffffa800a87947 */ /* 0x000fea000383ffff */
.L_x_68:
[----:B------:R-:W-:Y:S07]  /*9800*/  MOV R0, UR22 ;  /* 0x0000001600007c02 */ /* 0x000fee0008000f00 */
.L_x_155:
[----:B-1----:R1:W2:Y:S02]  /*9810*/  SYNCS.PHASECHK.TRANS64.TRYWAIT P0, [R0+URZ+0x80], R14 ;  /* 0x0000800e000075a7 */ /* 0x0022a400080011ff */
[----:B--2---:R-:W-:Y:S05]  /*9820*/  @!P0 NANOSLEEP.SYNCS 0x989680 ;  /* 0x009896800000895d */ /* 0x004fea0003900000 */
[----:B------:R-:W2:Y:S02]  /*9830*/  @!P0 SYNCS.PHASECHK.TRANS64 P0, [R0+URZ+0x80], R14 ;  /* 0x0000800e000085a7 */ /* 0x000ea400080010ff */
[----:B--2---:R-:W-:Y:S05]  /*9840*/  @!P0 BRA `(.L_x_155) ;  /* 0xfffffffc00f08947 */ /* 0x004fea000383ffff */
[----:B------:R-:W-:Y:S05]  /*9850*/  BRA `(.L_x_156) ;  /* 0xffffffac00607947 */ /* 0x000fea000383ffff */
.L_x_69:
[----:B------:R-:W-:Y:S07]  /*9860*/  MOV R0, UR22 ;  /* 0x0000001600007c02 */ /* 0x000fee0008000f00 */
.L_x_157:
[----:B-1----:R1:W2:Y:S02]  /*9870*/  SYNCS.PHASECHK.TRANS64.TRYWAIT P0, [R0+URZ+0x88], R14 ;  /* 0x0000880e000075a7 */ /* 0x0022a400080011ff */
[----:B--2---:R-:W-:Y:S05]  /*9880*/  @!P0 NANOSLEEP.SYNCS 0x989680 ;  /* 0x009896800000895d */ /* 0x004fea0003900000 */
[----:B------:R-:W2:Y:S02]  /*9890*/  @!P0 SYNCS.PHASECHK.TRANS64 P0, [R0+URZ+0x88], R14 ;  /* 0x0000880e000085a7 */ /* 0x000ea400080010ff */
[----:B--2---:R-:W-:Y:S05]  /*98a0*/  @!P0 BRA `(.L_x_157) ;  /* 0xfffffffc00f08947 */ /* 0x004fea000383ffff */
[----:B------:R-:W-:Y:S05]  /*98b0*/  BRA `(.L_x_158) ;  /* 0xffffffac00947947 */ /* 0x000fea000383ffff */
.L_x_70:
[----:B------:R-:W-:Y:S07]  /*98c0*/  MOV R0, UR22 ;  /* 0x0000001600007c02 */ /* 0x000fee0008000f00 */
.L_x_159:
[----:B-1----:R1:W2:Y:S02]  /*98d0*/  SYNCS.PHASECHK.TRANS64.TRYWAIT P0, [R0+URZ+0x90], R14 ;  /* 0x0000900e000075a7 */ /* 0x0022a400080011ff */
[----:B--2---:R-:W-:Y:S05]  /*98e0*/  @!P0 NANOSLEEP.SYNCS 0x989680 ;  /* 0x009896800000895d */ /* 0x004fea0003900000 */
[----:B------:R-:W2:Y:S02]  /*98f0*/  @!P0 SYNCS.PHASECHK.TRANS64 P0, [R0+URZ+0x90], R14 ;  /* 0x0000900e000085a7 */ /* 0x000ea400080010ff */
[----:B--2---:R-:W-:Y:S05]  /*9900*/  @!P0 BRA `(.L_x_159) ;  /* 0xfffffffc00f08947 */ /* 0x004fea000383ffff */
[----:B------:R-:W-:Y:S05]  /*9910*/  BRA `(.L_x_160) ;  /* 0xffffffac00d87947 */ /* 0x000fea000383ffff */
.L_x_71:
[----:B------:R-:W-:Y:S07]  /*9920*/  MOV R0, UR22 ;  /* 0x0000001600007c02 */ /* 0x000fee0008000f00 */
.L_x_161:
[----:B-1----:R1:W2:Y:S02]  /*9930*/  SYNCS.PHASECHK.TRANS64.TRYWAIT P0, [R0+URZ+0x98], R14 ;  /* 0x0000980e000075a7 */ /* 0x0022a400080011ff */
[----:B--2---:R-:W-:Y:S05]  /*9940*/  @!P0 NANOSLEEP.SYNCS 0x989680 ;  /* 0x009896800000895d */ /* 0x004fea0003900000 */
[----:B------:R-:W2:Y:S02]  /*9950*/  @!P0 SYNCS.PHASECHK.TRANS64 P0, [R0+URZ+0x98], R14 ;  /* 0x0000980e000085a7 */ /* 0x000ea400080010ff */
[----:B--2---:R-:W-:Y:S05]  /*9960*/  @!P0 BRA `(.L_x_161) ;  /* 0xfffffffc00f08947 */ /* 0x004fea000383ffff */
[----:B------:R-:W-:Y:S05]  /*9970*/  BRA `(.L_x_162) ;  /* 0xffffffb0005c7947 */ /* 0x000fea000383ffff */
.L_x_73:
[----:B------:R-:W-:-:S07]  /*9980*/  MOV R0, UR22 ;  /* 0x0000001600007c02 */ /* 0x000fce0008000f00 */
.L_x_163:
[----:B-1----:R1:W3:Y:S02]  /*9990*/  SYNCS.PHASECHK.TRANS64.TRYWAIT P0, [R0+URZ+0x80], R2 ;  /* 0x00008002000075a7 */ /* 0x0022e400080011ff */
[----:B---3--:R-:W-:Y:S05]  /*99a0*/  @!P0 NANOSLEEP.SYNCS 0x989680 ;  /* 0x009896800000895d */ /* 0x008fea0003900000 */
[----:B------:R-:W3:Y:S02]  /*99b0*/  @!P0 SYNCS.PHASECHK.TRANS64 P0, [R0+URZ+0x80], R2 ;  /* 0x00008002000085a7 */ /* 0x000ee400080010ff */
[----:B---3--:R-:W-:Y:S05]  /*99c0*/  @!P0 BRA `(.L_x_163) ;  /* 0xfffffffc00f08947 */ /* 0x008fea000383ffff */
[----:B------:R-:W-:Y:S05]  /*99d0*/  BRA `(.L_x_164) ;  /* 0xffffffb000c07947 */ /* 0x000fea000383ffff */
.L_x_74:
[----:B-1----:R-:W-:-:S07]  /*99e0*/  MOV R0, UR22 ;  /* 0x0000001600007c02 */ /* 0x002fce0008000f00 */
.L_x_165:
[----:B-1----:R1:W3:Y:S02]  /*99f0*/  SYNCS.PHASECHK.TRANS64.TRYWAIT P0, [R0+URZ+0x88], R2 ;  /* 0x00008802000075a7 */ /* 0x0022e400080011ff */
[----:B---3--:R-:W-:Y:S05]  /*9a00*/  @!P0 NANOSLEEP.SYNCS 0x989680 ;  /* 0x009896800000895d */ /* 0x008fea0003900000 */
[----:B------:R-:W3:Y:S02]  /*9a10*/  @!P0 SYNCS.PHASECHK.TRANS64 P0, [R0+URZ+0x88], R2 ;  /* 0x00008802000085a7 */ /* 0x000ee400080010ff */
[----:B---3--:R-:W-:Y:S05]  /*9a20*/  @!P0 BRA `(.L_x_165) ;  /* 0xfffffffc00f08947 */ /* 0x008fea000383ffff */
[----:B------:R-:W-:Y:S05]  /*9a30*/  BRA `(.L_x_166) ;  /* 0xffffffb000b07947 */ /* 0x000fea000383ffff */
.L_x_75:
[----:B-1----:R-:W-:-:S07]  /*9a40*/  MOV R0, UR22 ;  /* 0x0000001600007c02 */ /* 0x002fce0008000f00 */
.L_x_167:
[----:B-1----:R1:W3:Y:S02]  /*9a50*/  SYNCS.PHASECHK.TRANS64.TRYWAIT P0, [R0+URZ+0x90], R2 ;  /* 0x00009002000075a7 */ /* 0x0022e400080011ff */
[----:B---3--:R-:W-:Y:S05]  /*9a60*/  @!P0 NANOSLEEP.SYNCS 0x989680 ;  /* 0x009896800000895d */ /* 0x008fea0003900000 */
[----:B------:R-:W3:Y:S02]  /*9a70*/  @!P0 SYNCS.PHASECHK.TRANS64 P0, [R0+URZ+0x90], R2 ;  /* 0x00009002000085a7 */ /* 0x000ee400080010ff */
[----:B---3--:R-:W-:Y:S05]  /*9a80*/  @!P0 BRA `(.L_x_167) ;  /* 0xfffffffc00f08947 */ /* 0x008fea000383ffff */
[----:B------:R-:W-:Y:S05]  /*9a90*/  BRA `(.L_x_168) ;  /* 0xffffffb000a07947 */ /* 0x000fea000383ffff */
.L_x_77:
[----:B------:R-:W-:Y:S07]  /*9aa0*/  MOV R0, UR50 ;  /* 0x0000003200007c02 */ /* 0x000fee0008000f00 */
.L_x_169:
[----:B-1----:R1:W2:Y:S02]  /*9ab0*/  SYNCS.PHASECHK.TRANS64.TRYWAIT P0, [R0+URZ+0xb0], R2 ;  /* 0x0000b002000075a7 */ /* 0x0022a400080011ff */
[----:B--2---:R-:W-:Y:S05]  /*9ac0*/  @!P0 NANOSLEEP.SYNCS 0x989680 ;  /* 0x009896800000895d */ /* 0x004fea0003900000 */
[----:B------:R-:W2:Y:S02]  /*9ad0*/  @!P0 SYNCS.PHASECHK.TRANS64 P0, [R0+URZ+0xb0], R2 ;  /* 0x0000b002000085a7 */ /* 0x000ea400080010ff */
[----:B--2---:R-:W-:Y:S05]  /*9ae0*/  @!P0 BRA `(.L_x_169) ;  /* 0xfffffffc00f08947 */ /* 0x004fea000383ffff */
[----:B------:R-:W-:Y:S05]  /*9af0*/  BRA `(.L_x_170) ;  /* 0xffffffb400707947 */ /* 0x000fea000383ffff */
.L_x_88:
[----:B-1----:R-:W-:Y:S04]  /*9b00*/  MOV R2, UR50 ;  /* 0x0000003200027c02 */ /* 0x002fe80008000f00 */
[----:B------:R1:W3:Y:S03]  /*9b10*/  SYNCS.PHASECHK.TRANS64.TRYWAIT P1, [R2+URZ+0x60], R3 ;  /* 0x00006003020075a7 */ /* 0x0002e600080211ff */
[----:B---3--:R-:W-:Y:S05]  /*9b20*/  @!P1 NANOSLEEP.SYNCS 0x989680 ;  /* 0x009896800000995d */ /* 0x008fea0003900000 */
[----:B------:R-:W3:Y:S02]  /*9b30*/  @!P1 SYNCS.PHASECHK.TRANS64 P1, [R2+URZ+0x60], R3 ;  /* 0x00006003020095a7 */ /* 0x000ee400080210ff */
[----:B---3--:R-:W-:Y:S05]  /*9b40*/  @!P1 BRA `(.L_x_88) ;  /* 0xfffffffc00ec9947 */ /* 0x008fea000383ffff */
[----:B------:R-:W-:Y:S05]  /*9b50*/  BRA `(.L_x_87) ;  /* 0xffffffc000b07947 */ /* 0x000fea000383ffff */
.L_x_90:
[----:B-1----:R1:W4:Y:S02]  /*9b60*/  SYNCS.PHASECHK.TRANS64.TRYWAIT P0, [R64+URZ+0xc0], R0 ;  /* 0x0000c000400075a7 */ /* 0x00232400080011ff */
[----:B----4-:R-:W-:Y:S05]  /*9b70*/  @!P0 NANOSLEEP.SYNCS 0x989680 ;  /* 0x009896800000895d */ /* 0x010fea0003900000 */
[----:B------:R-:W4:Y:S02]  /*9b80*/  @!P0 SYNCS.PHASECHK.TRANS64 P0, [R64+URZ+0xc0], R0 ;  /* 0x0000c000400085a7 */ /* 0x000f2400080010ff */
[----:B----4-:R-:W-:Y:S05]  /*9b90*/  @!P0 BRA `(.L_x_90) ;  /* 0xfffffffc00f08947 */ /* 0x010fea000383ffff */
[----:B------:R-:W-:Y:S05]  /*9ba0*/  BRA `(.L_x_89) ;  /* 0xffffffc000d87947 */ /* 0x000fea000383ffff */
.L_x_99:
[----:B--2---:R2:W4:Y:S02]  /*9bb0*/  SYNCS.PHASECHK.TRANS64.TRYWAIT P0, [R2+URZ+0x60], R0 ;  /* 0x00006000020075a7 */ /* 0x00452400080011ff */
[----:B----4-:R-:W-:Y:S05]  /*9bc0*/  @!P0 NANOSLEEP.SYNCS 0x989680 ;  /* 0x009896800000895d */ /* 0x010fea0003900000 */
[----:B------:R-:W4:Y:S02]  /*9bd0*/  @!P0 SYNCS.PHASECHK.TRANS64 P0, [R2+URZ+0x60], R0 ;  /* 0x00006000020085a7 */ /* 0x000f2400080010ff */
[----:B----4-:R-:W-:Y:S05]  /*9be0*/  @!P0 BRA `(.L_x_99) ;  /* 0xfffffffc00f08947 */ /* 0x010fea000383ffff */
[----:B------:R-:W-:Y:S05]  /*9bf0*/  BRA `(.L_x_98) ;  /* 0xffffffcc00bc7947 */ /* 0x000fea000383ffff */
.L_x_107:
[----:B-1----:R1:W2:Y:S02]  /*9c00*/  SYNCS.PHASECHK.TRANS64.TRYWAIT P0, [R6+URZ+0x60], R5 ;  /* 0x00006005060075a7 */ /* 0x0022a400080011ff */
[----:B--2---:R-:W-:Y:S05]  /*9c10*/  @!P0 NANOSLEEP.SYNCS 0x989680 ;  /* 0x009896800000895d */ /* 0x004fea0003900000 */
[----:B------:R-:W2:Y:S02]  /*9c20*/  @!P0 SYNCS.PHASECHK.TRANS64 P0, [R6+URZ+0x60], R5 ;  /* 0x00006005060085a7 */ /* 0x000ea400080010ff */
[----:B--2---:R-:W-:Y:S05]  /*9c30*/  @!P0 BRA `(.L_x_107) ;  /* 0xfffffffc00f08947 */ /* 0x004fea000383ffff */
[----:B------:R-:W-:Y:S05]  /*9c40*/  BRA `(.L_x_106) ;  /* 0xffffffd800c07947 */ /* 0x000fea000383ffff */
.L_x_115:
[----:B--2---:R2:W4:Y:S02]  /*9c50*/  SYNCS.PHASECHK.TRANS64.TRYWAIT P0, [R2+URZ+0x60], R5 ;  /* 0x00006005020075a7 */ /* 0x00452400080011ff */
[----:B----4-:R-:W-:Y:S05]  /*9c60*/  @!P0 NANOSLEEP.SYNCS 0x989680 ;  /* 0x009896800000895d */ /* 0x010fea0003900000 */
[----:B------:R-:W4:Y:S02]  /*9c70*/  @!P0 SYNCS.PHASECHK.TRANS64 P0, [R2+URZ+0x60], R5 ;  /* 0x00006005020085a7 */ /* 0x000f2400080010ff */
[----:B----4-:R-:W-:Y:S05]  /*9c80*/  @!P0 BRA `(.L_x_115) ;  /* 0xfffffffc00f08947 */ /* 0x010fea000383ffff */
[----:B------:R-:W-:Y:S05]  /*9c90*/  BRA `(.L_x_114) ;  /* 0xffffffe400c07947 */ /* 0x000fea000383ffff */
        .weak           $__internal_0_$__cuda_sm10x_tcgen05_guardrail_trap_col_being_dealloced_not_returned_by_alloc
        .type           $__internal_0_$__cuda_sm10x_tcgen05_guardrail_trap_col_being_dealloced_not_returned_by_alloc,@function
        .size           $__internal_0_$__cuda_sm10x_tcgen05_guardrail_trap_col_being_dealloced_not_returned_by_alloc,($__internal_1_$__cuda_sm10x_tcgen05_guardrail_trap_phase_invalid_during_alloc - $__internal_0_$__cuda_sm10x_tcgen05_guardrail_trap_col_being_dealloced_not_returned_by_alloc)
$__internal_0_$__cuda_sm10x_tcgen05_guardrail_trap_col_being_dealloced_not_returned_by_alloc:
[----:B------:R-:W-:Y:S05]  /*9ca0*/  BPT.TRAP 0x1 ;  /* 0x000000040000795c */ /* 0x000fea0000300000 */
[----:B------:R-:W-:-:S04]  /*9cb0*/  HFMA2 R3, -RZ, RZ, 0, 0 ;  /* 0x00000000ff037431 */ /* 0x000fc800000001ff */
[----:B------:R-:W-:Y:S05]  /*9cc0*/  RET.REL.NODEC R2 `(_ZN7cutlass13device_kernelINS_4conv6kernel13ConvUniversalINS1_16ConvProblemShapeILNS1_8OperatorE1ELi2EEENS1_10collective14CollectiveConvINS1_47MainloopSm100TmaUmmaWarpSpecializedImplicitGemmILS5_1ELi6ELi2ELi1ELi2EN4cute5tupleIJNSA_1CILi1EEESD_SD_EEEEENSB_IJNSC_ILi128EEESG_NSB_IJNSC_ILi64EEEEEEEEENS_6half_tESK_NSA_8TiledMMAINSA_8MMA_AtomIJNSA_20SM100_MMA_F16BF16_SSISK_SK_fLi128ELi128ELNSA_4UMMA5MajorE0ELSP_1ELNSO_7ScaleInE0ELSQ_0EEEEEENSA_6LayoutISE_NSB_IJNSC_ILi0EEESU_SU_EEEEENSB_IJNSA_10UnderscoreESX_SX_EEEEENS7_6detail27Sm100ImplicitGemmTileTraitsINSA_20SM90_TMA_LOAD_IM2COLENSA_14ComposedLayoutINSA_7SwizzleILi3ELi4ELi3EEENSA_18smem_ptr_flag_bitsILi16EEENST_INSB_IJNSC_ILi8EEESH_EEENSB_IJSH_SD_EEEEEEEvEENS11_INSA_13SM90_TMA_LOADENS13_IS15_S17_NST_INSB_IJSH_S18_EEENSB_IJSD_SH_EEEEEEEvEEEENS_8epilogue10collective18CollectiveEpilogueINS1L_23Sm100TmaWarpSpecializedILi4ELi2ELi32ELb1ELb0EEEJSJ_NSB_IJNST_ISG_SD_EENST_INSC_ILi32EEESD_EEEEESK_NSB_IJNSB_IJlllEEESD_SU_EEESK_S1V_NS1L_6fusion15FusionCallbacksIS1P_NS1W_17LinearCombinationISK_fSK_fLNS_15FloatRoundStyleE2EEESJ_S1T_JEEENSA_5SM1004TMEM4LOAD26SM100_TMEM_LOAD_32dp32b32xES12_NS13_INS14_ILi2ELi4ELi3EEES17_NST_INSB_IJS18_S1R_EEENSB_IJS1R_SD_EEEEEEENSA_39AutoVectorizingCopyWithAssumedAlignmentILi128EEENSA_21SM90_TMA_STORE_IM2COLES2A_S2C_S2C_EEEvvEEEEvNT_6ParamsE) ;  /* 0xffffff6002cc7950 */ /* 0x000fea0003c3ffff */
        .weak           $__internal_1_$__cuda_sm10x_tcgen05_guardrail_trap_phase_invalid_during_alloc
        .type           $__internal_1_$__cuda_sm10x_tcgen05_guardrail_trap_phase_invalid_during_alloc,@function
        .size           $__internal_1_$__cuda_sm10x_tcgen05_guardrail_trap_phase_invalid_during_alloc,($__internal_2_$__cuda_sm10x_tcgen05_guardrail_trap_unallocated_columns_being_dealloced - $__internal_1_$__cuda_sm10x_tcgen05_guardrail_trap_phase_invalid_during_alloc)
$__internal_1_$__cuda_sm10x_tcgen05_guardrail_trap_phase_invalid_during_alloc:
[----:B------:R-:W-:Y:S05]  /*9cd0*/  BPT.TRAP 0x1 ;  /* 0x000000040000795c */ /* 0x000fea0000300000 */
[----:B------:R-:W-:-:S04]  /*9ce0*/  MOV R3, 0x0 ;  /* 0x0000000000037802 */ /* 0x000fc80000000f00 */
[----:B------:R-:W-:Y:S05]  /*9cf0*/  RET.REL.NODEC R2 `(_ZN7cutlass13device_kernelINS_4conv6kernel13ConvUniversalINS1_16ConvProblemShapeILNS1_8OperatorE1ELi2EEENS1_10collective14CollectiveConvINS1_47MainloopSm100TmaUmmaWarpSpecializedImplicitGemmILS5_1ELi6ELi2ELi1ELi2EN4cute5tupleIJNSA_1CILi1EEESD_SD_EEEEENSB_IJNSC_ILi128EEESG_NSB_IJNSC_ILi64EEEEEEEEENS_6half_tESK_NSA_8TiledMMAINSA_8MMA_AtomIJNSA_20SM100_MMA_F16BF16_SSISK_SK_fLi128ELi128ELNSA_4UMMA5MajorE0ELSP_1ELNSO_7ScaleInE0ELSQ_0EEEEEENSA_6LayoutISE_NSB_IJNSC_ILi0EEESU_SU_EEEEENSB_IJNSA_10UnderscoreESX_SX_EEEEENS7_6detail27Sm100ImplicitGemmTileTraitsINSA_20SM90_TMA_LOAD_IM2COLENSA_14ComposedLayoutINSA_7SwizzleILi3ELi4ELi3EEENSA_18smem_ptr_flag_bitsILi16EEENST_INSB_IJNSC_ILi8EEESH_EEENSB_IJSH_SD_EEEEEEEvEENS11_INSA_13SM90_TMA_LOADENS13_IS15_S17_NST_INSB_IJSH_S18_EEENSB_IJSD_SH_EEEEEEEvEEEENS_8epilogue10collective18CollectiveEpilogueINS1L_23Sm100TmaWarpSpecializedILi4ELi2ELi32ELb1ELb0EEEJSJ_NSB_IJNST_ISG_SD_EENST_INSC_ILi32EEESD_EEEEESK_NSB_IJNSB_IJlllEEESD_SU_EEESK_S1V_NS1L_6fusion15FusionCallbacksIS1P_NS1W_17LinearCombinationISK_fSK_fLNS_15FloatRoundStyleE2EEESJ_S1T_JEEENSA_5SM1004TMEM4LOAD26SM100_TMEM_LOAD_32dp32b32xES12_NS13_INS14_ILi2ELi4ELi3EEES17_NST_INSB_IJS18_S1R_EEENSB_IJS1R_SD_EEEEEEENSA_39AutoVectorizingCopyWithAssumedAlignmentILi128EEENSA_21SM90_TMA_STORE_IM2COLES2A_S2C_S2C_EEEvvEEEEvNT_6ParamsE) ;  /* 0xffffff6002c07950 */ /* 0x000fea0003c3ffff */
        .weak           $__internal_2_$__cuda_sm10x_tcgen05_guardrail_trap_unallocated_columns_being_dealloced
        .type           $__internal_2_$__cuda_sm10x_tcgen05_guardrail_trap_unallocated_columns_being_dealloced,@function
        .size           $__internal_2_$__cuda_sm10x_tcgen05_guardrail_trap_unallocated_columns_being_dealloced,(.L_x_172 - $__internal_2_$__cuda_sm10x_tcgen05_guardrail_trap_unallocated_columns_being_dealloced)
$__internal_2_$__cuda_sm10x_tcgen05_guardrail_trap_unallocated_columns_being_dealloced:
[----:B------:R-:W-:Y:S05]  /*9d00*/  BPT.TRAP 0x1 ;  /* 0x000000040000795c */ /* 0x000fea0000300000 */
[----:B------:R-:W-:-:S04]  /*9d10*/  HFMA2 R3, -RZ, RZ, 0, 0 ;  /* 0x00000000ff037431 */ /* 0x000fc800000001ff */
[----:B------:R-:W-:Y:S05]  /*9d20*/  RET.REL.NODEC R2 `(_ZN7cutlass13device_kernelINS_4conv6kernel13ConvUniversalINS1_16ConvProblemShapeILNS1_8OperatorE1ELi2EEENS1_10collective14CollectiveConvINS1_47MainloopSm100TmaUmmaWarpSpecializedImplicitGemmILS5_1ELi6ELi2ELi1ELi2EN4cute5tupleIJNSA_1CILi1EEESD_SD_EEEEENSB_IJNSC_ILi128EEESG_NSB_IJNSC_ILi64EEEEEEEEENS_6half_tESK_NSA_8TiledMMAINSA_8MMA_AtomIJNSA_20SM100_MMA_F16BF16_SSISK_SK_fLi128ELi128ELNSA_4UMMA5MajorE0ELSP_1ELNSO_7ScaleInE0ELSQ_0EEEEEENSA_6LayoutISE_NSB_IJNSC_ILi0EEESU_SU_EEEEENSB_IJNSA_10UnderscoreESX_SX_EEEEENS7_6detail27Sm100ImplicitGemmTileTraitsINSA_20SM90_TMA_LOAD_IM2COLENSA_14ComposedLayoutINSA_7SwizzleILi3ELi4ELi3EEENSA_18smem_ptr_flag_bitsILi16EEENST_INSB_IJNSC_ILi8EEESH_EEENSB_IJSH_SD_EEEEEEEvEENS11_INSA_13SM90_TMA_LOADENS13_IS15_S17_NST_INSB_IJSH_S18_EEENSB_IJSD_SH_EEEEEEEvEEEENS_8epilogue10collective18CollectiveEpilogueINS1L_23Sm100TmaWarpSpecializedILi4ELi2ELi32ELb1ELb0EEEJSJ_NSB_IJNST_ISG_SD_EENST_INSC_ILi32EEESD_EEEEESK_NSB_IJNSB_IJlllEEESD_SU_EEESK_S1V_NS1L_6fusion15FusionCallbacksIS1P_NS1W_17LinearCombinationISK_fSK_fLNS_15FloatRoundStyleE2EEESJ_S1T_JEEENSA_5SM1004TMEM4LOAD26SM100_TMEM_LOAD_32dp32b32xES12_NS13_INS14_ILi2ELi4ELi3EEES17_NST_INSB_IJS18_S1R_EEENSB_IJS1R_SD_EEEEEEENSA_39AutoVectorizingCopyWithAssumedAlignmentILi128EEENSA_21SM90_TMA_STORE_IM2COLES2A_S2C_S2C_EEEvvEEEEvNT_6ParamsE) ;  /* 0xffffff6002b47950 */ /* 0x000fea0003c3ffff */
.L_x_171:
[----:B------:R-:W-:-:S00]  /*9d30*/  BRA `(.L_x_171) ;  /* 0xfffffffc00fc7947 */ /* 0x000fc0000383ffff */
[----:B------:R-:W-:-:S00]  /*9d40*/  NOP ;  /* 0x0000000000007918 */ /* 0x000fc00000000000 */
        /* <DEDUP_REMOVED lines=11> */
.L_x_172:


//--------------------- .nv.global.init           --------------------------
	.section	.nv.global.init,"aw",@progbits
.nv.global.init:
	.type		$str$29,@object
	.size		$str$29,($str$30 - $str$29)
$str$29:
        /*0000*/ 	.byte	0x28, 0x61, 0x64, 0x64, 0x72, 0x65, 0x73, 0x73, 0x20, 0x26, 0x20, 0x6d, 0x61, 0x73, 0x6b, 0x29
        /*0010*/ 	.byte	0x20, 0x3d, 0x3d, 0x20, 0x30, 0x00
	.type		$str$30,@object
	.size		$str$30,($str$28 - $str$30)
$str$30:
        /*0016*/ 	.byte	0x2f, 0x74, 0x6d, 0x70, 0x2f, 0x63, 0x75, 0x74, 0x6c, 0x61, 0x73, 0x73, 0x5f, 0x73, 0x77, 0x65
        /*0026*/ 	.byte	0x65, 0x70, 0x5f, 0x73, 0x72, 0x63, 0x2f, 0x69, 0x6e, 0x63, 0x6c, 0x75, 0x64, 0x65, 0x2f, 0x63
        /*0036*/ 	.byte	0x75, 0x74, 0x65, 0x2f, 0x70, 0x6f, 0x69, 0x6e, 0x74, 0x65, 0x72, 0x5f, 0x66, 0x6c, 0x61, 0x67
        /*0046*/ 	.byte	0x67, 0x65, 0x64, 0x2e, 0x68, 0x70, 0x70, 0x00
	.type		$str$28,@object
	.size		$str$28,($str$27 - $str$28)
$str$28:
        /*004e*/ 	.byte	0x2f, 0x74, 0x6d, 0x70, 0x2f, 0x63, 0x75, 0x74, 0x6c, 0x61, 0x73, 0x73, 0x5f, 0x73, 0x77, 0x65
        /*005e*/ 	.byte	0x65, 0x70, 0x5f, 0x73, 0x72, 0x63, 0x2f, 0x69, 0x6e, 0x63, 0x6c, 0x75, 0x64, 0x65, 0x2f, 0x63
        /*006e*/ 	.byte	0x75, 0x74, 0x65, 0x2f, 0x61, 0x74, 0x6f, 0x6d, 0x2f, 0x63, 0x6f, 0x70, 0x79, 0x5f, 0x74, 0x72
        /*007e*/ 	.byte	0x61, 0x69, 0x74, 0x73, 0x5f, 0x73, 0x6d, 0x31, 0x30, 0x30, 0x2e, 0x68, 0x70, 0x70, 0x00
	.type		$str$27,@object
	.size		$str$27,(__unnamed_1 - $str$27)
$str$27:
        /*008d*/ 	.byte	0x28, 0x28, 0x75, 0x69, 0x6e, 0x74, 0x33, 0x32, 0x5f, 0x74, 0x28, 0x74, 0x68, 0x72, 0x65, 0x61
        /*009d*/ 	.byte	0x64, 0x49, 0x64, 0x78, 0x2e, 0x78, 0x29, 0x20, 0x2f, 0x20, 0x33, 0x32, 0x29, 0x20, 0x25, 0x20
        /*00ad*/ 	.byte	0x34, 0x29, 0x20, 0x3d, 0x3d, 0x20, 0x28, 0x28, 0x28, 0x74, 0x6d, 0x65, 0x6d, 0x5f, 0x61, 0x64
        /*00bd*/ 	.byte	0x64, 0x72, 0x20, 0x3e, 0x3e, 0x20, 0x31, 0x36, 0x29, 0x20, 0x2f, 0x20, 0x33, 0x32, 0x29, 0x20
        /*00cd*/ 	.byte	0x25, 0x20, 0x34, 0x29, 0x00
	.type		__unnamed_1,@object
	.size		__unnamed_1,(__unnamed_2 - __unnamed_1)
__unnamed_1:
        /*00d2*/ 	.byte	0x61, 0x75, 0x74, 0x6f, 0x20, 0x63, 0x75, 0x74, 0x65, 0x3a, 0x3a, 0x61, 0x73, 0x5f, 0x70, 0x6f
        /* <DEDUP_REMOVED lines=24> */
        /*0262*/ 	.byte	0x3e, 0x3e, 0x3e, 0x3e, 0x5d, 0x00
	.type		__unnamed_2,@object
	.size		__unnamed_2,(.L_2 - __unnamed_2)
__unnamed_2:
        /* <DEDUP_REMOVED lines=42> */
        /*0508*/ 	.byte	0x3e, 0x3e, 0x5d, 0x00
.L_2:


//--------------------- .nv.shared._ZN7cutlass13device_kernelINS_4conv6kernel13ConvUniversalINS1_16ConvProblemShapeILNS1_8OperatorE1ELi2EEENS1_10collective14CollectiveConvINS1_47MainloopSm100TmaUmmaWarpSpecializedImplicitGemmILS5_1ELi6ELi2ELi1ELi2EN4cute5tupleIJNSA_1CILi1EEESD_SD_EEEEENSB_IJNSC_ILi128EEESG_NSB_IJNSC_ILi64EEEEEEEEENS_6half_tESK_NSA_8TiledMMAINSA_8MMA_AtomIJNSA_20SM100_MMA_F16BF16_SSISK_SK_fLi128ELi128ELNSA_4UMMA5MajorE0ELSP_1ELNSO_7ScaleInE0ELSQ_0EEEEEENSA_6LayoutISE_NSB_IJNSC_ILi0EEESU_SU_EEEEENSB_IJNSA_10UnderscoreESX_SX_EEEEENS7_6detail27Sm100ImplicitGemmTileTraitsINSA_20SM90_TMA_LOAD_IM2COLENSA_14ComposedLayoutINSA_7SwizzleILi3ELi4ELi3EEENSA_18smem_ptr_flag_bitsILi16EEENST_INSB_IJNSC_ILi8EEESH_EEENSB_IJSH_SD_EEEEEEEvEENS11_INSA_13SM90_TMA_LOADENS13_IS15_S17_NST_INSB_IJSH_S18_EEENSB_IJSD_SH_EEEEEEEvEEEENS_8epilogue10collective18CollectiveEpilogueINS1L_23Sm100TmaWarpSpecializedILi4ELi2ELi32ELb1ELb0EEEJSJ_NSB_IJNST_ISG_SD_EENST_INSC_ILi32EEESD_EEEEESK_NSB_IJNSB_IJlllEEESD_SU_EEESK_S1V_NS1L_6fusion15FusionCallbacksIS1P_NS1W_17LinearCombinationISK_fSK_fLNS_15FloatRoundStyleE2EEESJ_S1T_JEEENSA_5SM1004TMEM4LOAD26SM100_TMEM_LOAD_32dp32b32xES12_NS13_INS14_ILi2ELi4ELi3EEES17_NST_INSB_IJS18_S1R_EEENSB_IJS1R_SD_EEEEEEENSA_39AutoVectorizingCopyWithAssumedAlignmentILi128EEENSA_21SM90_TMA_STORE_IM2COLES2A_S2C_S2C_EEEvvEEEEvNT_6ParamsE --------------------------
	.section	.nv.shared._ZN7cutlass13device_kernelINS_4conv6kernel13ConvUniversalINS1_16ConvProblemShapeILNS1_8OperatorE1ELi2EEENS1_10collective14CollectiveConvINS1_47MainloopSm100TmaUmmaWarpSpecializedImplicitGemmILS5_1ELi6ELi2ELi1ELi2EN4cute5tupleIJNSA_1CILi1EEESD_SD_EEEEENSB_IJNSC_ILi128EEESG_NSB_IJNSC_ILi64EEEEEEEEENS_6half_tESK_NSA_8TiledMMAINSA_8MMA_AtomIJNSA_20SM100_MMA_F16BF16_SSISK_SK_fLi128ELi128ELNSA_4UMMA5MajorE0ELSP_1ELNSO_7ScaleInE0ELSQ_0EEEEEENSA_6LayoutISE_NSB_IJNSC_ILi0EEESU_SU_EEEEENSB_IJNSA_10UnderscoreESX_SX_EEEEENS7_6detail27Sm100ImplicitGemmTileTraitsINSA_20SM90_TMA_LOAD_IM2COLENSA_14ComposedLayoutINSA_7SwizzleILi3ELi4ELi3EEENSA_18smem_ptr_flag_bitsILi16EEENST_INSB_IJNSC_ILi8EEESH_EEENSB_IJSH_SD_EEEEEEEvEENS11_INSA_13SM90_TMA_LOADENS13_IS15_S17_NST_INSB_IJSH_S18_EEENSB_IJSD_SH_EEEEEEEvEEEENS_8epilogue10collective18CollectiveEpilogueINS1L_23Sm100TmaWarpSpecializedILi4ELi2ELi32ELb1ELb0EEEJSJ_NSB_IJNST_ISG_SD_EENST_INSC_ILi32EEESD_EEEEESK_NSB_IJNSB_IJlllEEESD_SU_EEESK_S1V_NS1L_6fusion15FusionCallbacksIS1P_NS1W_17LinearCombinationISK_fSK_fLNS_15FloatRoundStyleE2EEESJ_S1T_JEEENSA_5SM1004TMEM4LOAD26SM100_TMEM_LOAD_32dp32b32xES12_NS13_INS14_ILi2ELi4ELi3EEES17_NST_INSB_IJS18_S1R_EEENSB_IJS1R_SD_EEEEEEENSA_39AutoVectorizingCopyWithAssumedAlignmentILi128EEENSA_21SM90_TMA_STORE_IM2COLES2A_S2C_S2C_EEEvvEEEEvNT_6ParamsE,"aw",@nobits
	.sectionflags	@""
	.align	16
	.zero		1024


//--------------------- .nv.shared.reserved.0     --------------------------
	.section	.nv.shared.reserved.0,"aw",@nobits
	.weak		__nv_reservedSMEM_offset_0_alias
	.size		__nv_reservedSMEM_offset_0_alias, 0, 64
	.other		__nv_reservedSMEM_offset_0_alias,@"STO_CUDA_RESERVED_SHARED STV_DEFAULT"
__nv_reservedSMEM_offset_0_alias:
	.zero		0
.nv.shared.reserved.0:
	.zero		64
	.weak		__nv_reservedSMEM_tcgen05_partition
	.type		__nv_reservedSMEM_tcgen05_partition,@object
	.size		__nv_reservedSMEM_tcgen05_partition,(.L_0 - __nv_reservedSMEM_tcgen05_partition)
__nv_reservedSMEM_tcgen05_partition:
	.zero		32
.L_0:


//--------------------- .nv.global                --------------------------
	.section	.nv.global,"aw",@nobits
.nv.global:
	.type		_ZN39_INTERNAL_266d9782_4_k_cu_3660706f_30664cute1_E,@object
	.size		_ZN39_INTERNAL_266d9782_4_k_cu_3660706f_30664cute1_E,(_ZN39_INTERNAL_266d9782_4_k_cu_3660706f_30664cuda3std3__45__cpo6cbeginE - _ZN39_INTERNAL_266d9782_4_k_cu_3660706f_30664cute1_E)
_ZN39_INTERNAL_266d9782_4_k_cu_3660706f_30664cute1_E:
	.zero		1
	.type		_ZN39_INTERNAL_266d9782_4_k_cu_3660706f_30664cuda3std3__45__cpo6cbeginE,@object
	.size		_ZN39_INTERNAL_266d9782_4_k_cu_3660706f_30664cuda3std3__45__cpo6cbeginE,(_ZN39_INTERNAL_266d9782_4_k_cu_3660706f_30664cuda3std3__48in_placeE - _ZN39_INTERNAL_266d9782_4_k_cu_3660706f_30664cuda3std3__45__cpo6cbeginE)
_ZN39_INTERNAL_266d9782_4_k_cu_3660706f_30664cuda3std3__45__cpo6cbeginE:
	.zero		1
	.type		_ZN39_INTERNAL_266d9782_4_k_cu_3660706f_30664cuda3std3__48in_placeE,@object
	.size		_ZN39_INTERNAL_266d9782_4_k_cu_3660706f_30664cuda3std3__48in_placeE,(_ZN39_INTERNAL_266d9782_4_k_cu_3660706f_30664cuda3std6ranges3__45__cpo9iter_moveE - _ZN39_INTERNAL_266d9782_4_k_cu_3660706f_30664cuda3std3__48in_placeE)
_ZN39_INTERNAL_266d9782_4_k_cu_3660706f_30664cuda3std3__48in_placeE:
	.zero		1
	.type		_ZN39_INTERNAL_266d9782_4_k_cu_3660706f_30664cuda3std6ranges3__45__cpo9iter_moveE,@object
	.size		_ZN39_INTERNAL_266d9782_4_k_cu_3660706f_30664cuda3std6ranges3__45__cpo9iter_moveE,(_ZN39_INTERNAL_266d9782_4_k_cu_3660706f_30664cuda3std3__45__cpo5beginE - _ZN39_INTERNAL_266d9782_4_k_cu_3660706f_30664cuda3std6ranges3__45__cpo9iter_moveE)
_ZN39_INTERNAL_266d9782_4_k_cu_3660706f_30664cuda3std6ranges3__45__cpo9iter_moveE:
	.zero		1
	.type		_ZN39_INTERNAL_266d9782_4_k_cu_3660706f_30664cuda3std3__45__cpo5beginE,@object
	.size		_ZN39_INTERNAL_266d9782_4_k_cu_3660706f_30664cuda3std3__45__cpo5beginE,(_ZN39_INTERNAL_266d9782_4_k_cu_3660706f_30664cuda3std3__441_GLOBAL__N__266d9782_4_k_cu_3660706f_30666ignoreE - _ZN39_INTERNAL_266d9782_4_k_cu_3660706f_30664cuda3std3__45__cpo5beginE)
_ZN39_INTERNAL_266d9782_4_k_cu_3660706f_30664cuda3std3__45__cpo5beginE:
	.zero		1
	.type		_ZN39_INTERNAL_266d9782_4_k_cu_3660706f_30664cuda3std3__441_GLOBAL__N__266d9782_4_k_cu_3660706f_30666ignoreE,@object
	.size		_ZN39_INTERNAL_266d9782_4_k_cu_3660706f_30664cuda3std3__441_GLOBAL__N__266d9782_4_k_cu_3660706f_30666ignoreE,(_ZN39_INTERNAL_266d9782_4_k_cu_3660706f_30664cute7productE - _ZN39_INTERNAL_266d9782_4_k_cu_3660706f_30664cuda3std3__441_GLOBAL__N__266d9782_4_k_cu_3660706f_30666ignoreE)
_ZN39_INTERNAL_266d9782_4_k_cu_3660706f_30664cuda3std3__441_GLOBAL__N__266d9782_4_k_cu_3660706f_30666ignoreE:
	.zero		1
	.type		_ZN39_INTERNAL_266d9782_4_k_cu_3660706f_30664cute7productE,@object
	.size		_ZN39_INTERNAL_266d9782_4_k_cu_3660706f_30664cute7productE,(_ZN39_INTERNAL_266d9782_4_k_cu_3660706f_30664cuda3std3__45__cpo3endE - _ZN39_INTERNAL_266d9782_4_k_cu_3660706f_30664cute7productE)
_ZN39_INTERNAL_266d9782_4_k_cu_3660706f_30664cute7productE:
	.zero		1
	.type		_ZN39_INTERNAL_266d9782_4_k_cu_3660706f_30664cuda3std3__45__cpo3endE,@object
	.size		_ZN39_INTERNAL_266d9782_4_k_cu_3660706f_30664cuda3std3__45__cpo3endE,(_ZN39_INTERNAL_266d9782_4_k_cu_3660706f_30664cuda3std3__419piecewise_constructE - _ZN39_INTERNAL_266d9782_4_k_cu_3660706f_30664cuda3std3__45__cpo3endE)
_ZN39_INTERNAL_266d9782_4_k_cu_3660706f_30664cuda3std3__45__cpo3endE:
	.zero		1
	.type		_ZN39_INTERNAL_266d9782_4_k_cu_3660706f_30664cuda3std3__419piecewise_constructE,@object
	.size		_ZN39_INTERNAL_266d9782_4_k_cu_3660706f_30664cuda3std3__419piecewise_constructE,(_ZN39_INTERNAL_266d9782_4_k_cu_3660706f_30664cuda3std3__45__cpo4cendE - _ZN39_INTERNAL_266d9782_4_k_cu_3660706f_30664cuda3std3__419piecewise_constructE)
_ZN39_INTERNAL_266d9782_4_k_cu_3660706f_30664cuda3std3__419piecewise_constructE:
	.zero		1
	.type		_ZN39_INTERNAL_266d9782_4_k_cu_3660706f_30664cuda3std3__45__cpo4cendE,@object
	.size		_ZN39_INTERNAL_266d9782_4_k_cu_3660706f_30664cuda3std3__45__cpo4cendE,(_ZN39_INTERNAL_266d9782_4_k_cu_3660706f_30664cuda3std6ranges3__45__cpo4swapE - _ZN39_INTERNAL_266d9782_4_k_cu_3660706f_30664cuda3std3__45__cpo4cendE)
_ZN39_INTERNAL_266d9782_4_k_cu_3660706f_30664cuda3std3__45__cpo4cendE:
	.zero		1
	.type		_ZN39_INTERNAL_266d9782_4_k_cu_3660706f_30664cuda3std6ranges3__45__cpo4swapE,@object
	.size		_ZN39_INTERNAL_266d9782_4_k_cu_3660706f_30664cuda3std6ranges3__45__cpo4swapE,(.L_10 - _ZN39_INTERNAL_266d9782_4_k_cu_3660706f_30664cuda3std6ranges3__45__cpo4swapE)
_ZN39_INTERNAL_266d9782_4_k_cu_3660706f_30664cuda3std6ranges3__45__cpo4swapE:
	.zero		1
.L_10:


//--------------------- .nv.constant0._ZN7cutlass13device_kernelINS_4conv6kernel13ConvUniversalINS1_16ConvProblemShapeILNS1_8OperatorE1ELi2EEENS1_10collective14CollectiveConvINS1_47MainloopSm100TmaUmmaWarpSpecializedImplicitGemmILS5_1ELi6ELi2ELi1ELi2EN4cute5tupleIJNSA_1CILi1EEESD_SD_EEEEENSB_IJNSC_ILi128EEESG_NSB_IJNSC_ILi64EEEEEEEEENS_6half_tESK_NSA_8TiledMMAINSA_8MMA_AtomIJNSA_20SM100_MMA_F16BF16_SSISK_SK_fLi128ELi128ELNSA_4UMMA5MajorE0ELSP_1ELNSO_7ScaleInE0ELSQ_0EEEEEENSA_6LayoutISE_NSB_IJNSC_ILi0EEESU_SU_EEEEENSB_IJNSA_10UnderscoreESX_SX_EEEEENS7_6detail27Sm100ImplicitGemmTileTraitsINSA_20SM90_TMA_LOAD_IM2COLENSA_14ComposedLayoutINSA_7SwizzleILi3ELi4ELi3EEENSA_18smem_ptr_flag_bitsILi16EEENST_INSB_IJNSC_ILi8EEESH_EEENSB_IJSH_SD_EEEEEEEvEENS11_INSA_13SM90_TMA_LOADENS13_IS15_S17_NST_INSB_IJSH_S18_EEENSB_IJSD_SH_EEEEEEEvEEEENS_8epilogue10collective18CollectiveEpilogueINS1L_23Sm100TmaWarpSpecializedILi4ELi2ELi32ELb1ELb0EEEJSJ_NSB_IJNST_ISG_SD_EENST_INSC_ILi32EEESD_EEEEESK_NSB_IJNSB_IJlllEEESD_SU_EEESK_S1V_NS1L_6fusion15FusionCallbacksIS1P_NS1W_17LinearCombinationISK_fSK_fLNS_15FloatRoundStyleE2EEESJ_S1T_JEEENSA_5SM1004TMEM4LOAD26SM100_TMEM_LOAD_32dp32b32xES12_NS13_INS14_ILi2ELi4ELi3EEES17_NST_INSB_IJS18_S1R_EEENSB_IJS1R_SD_EEEEEEENSA_39AutoVectorizingCopyWithAssumedAlignmentILi128EEENSA_21SM90_TMA_STORE_IM2COLES2A_S2C_S2C_EEEvvEEEEvNT_6ParamsE --------------------------
	.section	.nv.constant0._ZN7cutlass13device_kernelINS_4conv6kernel13ConvUniversalINS1_16ConvProblemShapeILNS1_8OperatorE1ELi2EEENS1_10collective14CollectiveConvINS1_47MainloopSm100TmaUmmaWarpSpecializedImplicitGemmILS5_1ELi6ELi2ELi1ELi2EN4cute5tupleIJNSA_1CILi1EEESD_SD_EEEEENSB_IJNSC_ILi128EEESG_NSB_IJNSC_ILi64EEEEEEEEENS_6half_tESK_NSA_8TiledMMAINSA_8MMA_AtomIJNSA_20SM100_MMA_F16BF16_SSISK_SK_fLi128ELi128ELNSA_4UMMA5MajorE0ELSP_1ELNSO_7ScaleInE0ELSQ_0EEEEEENSA_6LayoutISE_NSB_IJNSC_ILi0EEESU_SU_EEEEENSB_IJNSA_10UnderscoreESX_SX_EEEEENS7_6detail27Sm100ImplicitGemmTileTraitsINSA_20SM90_TMA_LOAD_IM2COLENSA_14ComposedLayoutINSA_7SwizzleILi3ELi4ELi3EEENSA_18smem_ptr_flag_bitsILi16EEENST_INSB_IJNSC_ILi8EEESH_EEENSB_IJSH_SD_EEEEEEEvEENS11_INSA_13SM90_TMA_LOADENS13_IS15_S17_NST_INSB_IJSH_S18_EEENSB_IJSD_SH_EEEEEEEvEEEENS_8epilogue10collective18CollectiveEpilogueINS1L_23Sm100TmaWarpSpecializedILi4ELi2ELi32ELb1ELb0EEEJSJ_NSB_IJNST_ISG_SD_EENST_INSC_ILi32EEESD_EEEEESK_NSB_IJNSB_IJlllEEESD_SU_EEESK_S1V_NS1L_6fusion15FusionCallbacksIS1P_NS1W_17LinearCombinationISK_fSK_fLNS_15FloatRoundStyleE2EEESJ_S1T_JEEENSA_5SM1004TMEM4LOAD26SM100_TMEM_LOAD_32dp32b32xES12_NS13_INS14_ILi2ELi4ELi3EEES17_NST_INSB_IJS18_S1R_EEENSB_IJS1R_SD_EEEEEEENSA_39AutoVectorizingCopyWithAssumedAlignmentILi128EEENSA_21SM90_TMA_STORE_IM2COLES2A_S2C_S2C_EEEvvEEEEvNT_6ParamsE,"a",@progbits
	.sectionflags	@""
	.align	4
.nv.constant0._ZN7cutlass13device_kernelINS_4conv6kernel13ConvUniversalINS1_16ConvProblemShapeILNS1_8OperatorE1ELi2EEENS1_10collective14CollectiveConvINS1_47MainloopSm100TmaUmmaWarpSpecializedImplicitGemmILS5_1ELi6ELi2ELi1ELi2EN4cute5tupleIJNSA_1CILi1EEESD_SD_EEEEENSB_IJNSC_ILi128EEESG_NSB_IJNSC_ILi64EEEEEEEEENS_6half_tESK_NSA_8TiledMMAINSA_8MMA_AtomIJNSA_20SM100_MMA_F16BF16_SSISK_SK_fLi128ELi128ELNSA_4UMMA5MajorE0ELSP_1ELNSO_7ScaleInE0ELSQ_0EEEEEENSA_6LayoutISE_NSB_IJNSC_ILi0EEESU_SU_EEEEENSB_IJNSA_10UnderscoreESX_SX_EEEEENS7_6detail27Sm100ImplicitGemmTileTraitsINSA_20SM90_TMA_LOAD_IM2COLENSA_14ComposedLayoutINSA_7SwizzleILi3ELi4ELi3EEENSA_18smem_ptr_flag_bitsILi16EEENST_INSB_IJNSC_ILi8EEESH_EEENSB_IJSH_SD_EEEEEEEvEENS11_INSA_13SM90_TMA_LOADENS13_IS15_S17_NST_INSB_IJSH_S18_EEENSB_IJSD_SH_EEEEEEEvEEEENS_8epilogue10collective18CollectiveEpilogueINS1L_23Sm100TmaWarpSpecializedILi4ELi2ELi32ELb1ELb0EEEJSJ_NSB_IJNST_ISG_SD_EENST_INSC_ILi32EEESD_EEEEESK_NSB_IJNSB_IJlllEEESD_SU_EEESK_S1V_NS1L_6fusion15FusionCallbacksIS1P_NS1W_17LinearCombinationISK_fSK_fLNS_15FloatRoundStyleE2EEESJ_S1T_JEEENSA_5SM1004TMEM4LOAD26SM100_TMEM_LOAD_32dp32b32xES12_NS13_INS14_ILi2ELi4ELi3EEES17_NST_INSB_IJS18_S1R_EEENSB_IJS1R_SD_EEEEEEENSA_39AutoVectorizingCopyWithAssumedAlignmentILi128EEENSA_21SM90_TMA_STORE_IM2COLES2A_S2C_S2C_EEEvvEEEEvNT_6ParamsE:
	.zero		2944


//--------------------- SYMBOLS --------------------------

	.type		.nv.reservedSmem.offset0,@object
	.size		.nv.reservedSmem.offset0,0x4
	.type		.nv.reservedSmem.cap,@object
	.size		.nv.reservedSmem.cap,0x4
	.type		__assertfail,@function
